//
// Generated by NVIDIA NVVM Compiler
//
// Compiler Build ID: CL-36424714
// Cuda compilation tools, release 13.0, V13.0.88
// Based on NVVM 20.0.0
//

.version 9.0
.target sm_100
.address_size 64

	// .globl	_Z33low_rank_token_mixing_bf16_kernelPKfS0_S0_Pfiiiii

.visible .entry _Z33low_rank_token_mixing_bf16_kernelPKfS0_S0_Pfiiiii(
	.param .u64 .ptr .align 1 _Z33low_rank_token_mixing_bf16_kernelPKfS0_S0_Pfiiiii_param_0,
	.param .u64 .ptr .align 1 _Z33low_rank_token_mixing_bf16_kernelPKfS0_S0_Pfiiiii_param_1,
	.param .u64 .ptr .align 1 _Z33low_rank_token_mixing_bf16_kernelPKfS0_S0_Pfiiiii_param_2,
	.param .u64 .ptr .align 1 _Z33low_rank_token_mixing_bf16_kernelPKfS0_S0_Pfiiiii_param_3,
	.param .u32 _Z33low_rank_token_mixing_bf16_kernelPKfS0_S0_Pfiiiii_param_4,
	.param .u32 _Z33low_rank_token_mixing_bf16_kernelPKfS0_S0_Pfiiiii_param_5,
	.param .u32 _Z33low_rank_token_mixing_bf16_kernelPKfS0_S0_Pfiiiii_param_6,
	.param .u32 _Z33low_rank_token_mixing_bf16_kernelPKfS0_S0_Pfiiiii_param_7,
	.param .u32 _Z33low_rank_token_mixing_bf16_kernelPKfS0_S0_Pfiiiii_param_8
)
{
	.reg .pred 	%p<25>;
	.reg .b16 	%rs<187>;
	.reg .b32 	%r<82>;
	.reg .b32 	%f<194>;
	.reg .b64 	%rd<70>;

	ld.param.u64 	%rd7, [_Z33low_rank_token_mixing_bf16_kernelPKfS0_S0_Pfiiiii_param_0];
	ld.param.u64 	%rd8, [_Z33low_rank_token_mixing_bf16_kernelPKfS0_S0_Pfiiiii_param_1];
	ld.param.u64 	%rd9, [_Z33low_rank_token_mixing_bf16_kernelPKfS0_S0_Pfiiiii_param_2];
	ld.param.u64 	%rd10, [_Z33low_rank_token_mixing_bf16_kernelPKfS0_S0_Pfiiiii_param_3];
	ld.param.u32 	%r38, [_Z33low_rank_token_mixing_bf16_kernelPKfS0_S0_Pfiiiii_param_4];
	ld.param.u32 	%r39, [_Z33low_rank_token_mixing_bf16_kernelPKfS0_S0_Pfiiiii_param_5];
	ld.param.u32 	%r35, [_Z33low_rank_token_mixing_bf16_kernelPKfS0_S0_Pfiiiii_param_6];
	ld.param.u32 	%r36, [_Z33low_rank_token_mixing_bf16_kernelPKfS0_S0_Pfiiiii_param_7];
	ld.param.u32 	%r37, [_Z33low_rank_token_mixing_bf16_kernelPKfS0_S0_Pfiiiii_param_8];
	cvta.to.global.u64 	%rd1, %rd8;
	cvta.to.global.u64 	%rd2, %rd7;
	cvta.to.global.u64 	%rd3, %rd10;
	cvta.to.global.u64 	%rd4, %rd9;
	mov.u32 	%r40, %ctaid.x;
	mov.u32 	%r41, %ntid.x;
	mov.u32 	%r42, %tid.x;
	mad.lo.s32 	%r1, %r40, %r41, %r42;
	mov.u32 	%r43, %ctaid.y;
	mov.u32 	%r44, %ntid.y;
	mov.u32 	%r45, %tid.y;
	mad.lo.s32 	%r46, %r43, %r44, %r45;
	setp.ge.s32 	%p1, %r1, %r38;
	setp.ge.s32 	%p2, %r46, %r39;
	or.pred  	%p3, %p1, %p2;
	setp.lt.s32 	%p4, %r36, 1;
	or.pred  	%p5, %p3, %p4;
	@%p5 bra 	$L__BB0_28;
	setp.lt.s32 	%p6, %r35, 1;
	mad.lo.s32 	%r47, %r39, %r1, %r46;
	mul.lo.s32 	%r3, %r47, %r35;
	@%p6 bra 	$L__BB0_17;
	and.b32  	%r4, %r35, 15;
	and.b32  	%r5, %r35, 7;
	and.b32  	%r6, %r35, 2147483632;
	and.b32  	%r7, %r35, 3;
	neg.s32 	%r8, %r6;
	mul.lo.s32 	%r9, %r37, %r35;
	mov.b32 	%r71, 0;
$L__BB0_3:
	setp.lt.u32 	%p15, %r35, 16;
	mul.lo.s32 	%r11, %r9, %r71;
	mov.f32 	%f193, 0f00000000;
	mov.b32 	%r76, 0;
	@%p15 bra 	$L__BB0_6;
	mov.f32 	%f193, 0f00000000;
	mov.u32 	%r72, %r11;
	mov.u32 	%r73, %r3;
	mov.u32 	%r74, %r8;
$L__BB0_5:
	.pragma "nounroll";
	mul.wide.s32 	%rd52, %r73, 4;
	add.s64 	%rd53, %rd2, %rd52;
	mul.wide.s32 	%rd54, %r72, 4;
	add.s64 	%rd55, %rd1, %rd54;
	ld.global.f32 	%f63, [%rd53];
	// begin inline asm
	{  cvt.rn.bf16.f32 %rs1, %f63;}

	// end inline asm
	ld.global.f32 	%f64, [%rd55];
	// begin inline asm
	{  cvt.rn.bf16.f32 %rs2, %f64;}

	// end inline asm
	// begin inline asm
	{ mul.bf16 %rs3,%rs1,%rs2; }

	// end inline asm
	// begin inline asm
	{ cvt.f32.bf16 %f65, %rs3;}

	// end inline asm
	add.f32 	%f111, %f193, %f65;
	ld.global.f32 	%f66, [%rd53+4];
	// begin inline asm
	{  cvt.rn.bf16.f32 %rs7, %f66;}

	// end inline asm
	ld.global.f32 	%f67, [%rd55+4];
	// begin inline asm
	{  cvt.rn.bf16.f32 %rs8, %f67;}

	// end inline asm
	// begin inline asm
	{ mul.bf16 %rs9,%rs7,%rs8; }

	// end inline asm
	// begin inline asm
	{ cvt.f32.bf16 %f68, %rs9;}

	// end inline asm
	add.f32 	%f112, %f111, %f68;
	ld.global.f32 	%f69, [%rd53+8];
	// begin inline asm
	{  cvt.rn.bf16.f32 %rs13, %f69;}

	// end inline asm
	ld.global.f32 	%f70, [%rd55+8];
	// begin inline asm
	{  cvt.rn.bf16.f32 %rs14, %f70;}

	// end inline asm
	// begin inline asm
	{ mul.bf16 %rs15,%rs13,%rs14; }

	// end inline asm
	// begin inline asm
	{ cvt.f32.bf16 %f71, %rs15;}

	// end inline asm
	add.f32 	%f113, %f112, %f71;
	ld.global.f32 	%f72, [%rd53+12];
	// begin inline asm
	{  cvt.rn.bf16.f32 %rs19, %f72;}

	// end inline asm
	ld.global.f32 	%f73, [%rd55+12];
	// begin inline asm
	{  cvt.rn.bf16.f32 %rs20, %f73;}

	// end inline asm
	// begin inline asm
	{ mul.bf16 %rs21,%rs19,%rs20; }

	// end inline asm
	// begin inline asm
	{ cvt.f32.bf16 %f74, %rs21;}

	// end inline asm
	add.f32 	%f114, %f113, %f74;
	ld.global.f32 	%f75, [%rd53+16];
	// begin inline asm
	{  cvt.rn.bf16.f32 %rs25, %f75;}

	// end inline asm
	ld.global.f32 	%f76, [%rd55+16];
	// begin inline asm
	{  cvt.rn.bf16.f32 %rs26, %f76;}

	// end inline asm
	// begin inline asm
	{ mul.bf16 %rs27,%rs25,%rs26; }

	// end inline asm
	// begin inline asm
	{ cvt.f32.bf16 %f77, %rs27;}

	// end inline asm
	add.f32 	%f115, %f114, %f77;
	ld.global.f32 	%f78, [%rd53+20];
	// begin inline asm
	{  cvt.rn.bf16.f32 %rs31, %f78;}

	// end inline asm
	ld.global.f32 	%f79, [%rd55+20];
	// begin inline asm
	{  cvt.rn.bf16.f32 %rs32, %f79;}

	// end inline asm
	// begin inline asm
	{ mul.bf16 %rs33,%rs31,%rs32; }

	// end inline asm
	// begin inline asm
	{ cvt.f32.bf16 %f80, %rs33;}

	// end inline asm
	add.f32 	%f116, %f115, %f80;
	ld.global.f32 	%f81, [%rd53+24];
	// begin inline asm
	{  cvt.rn.bf16.f32 %rs37, %f81;}

	// end inline asm
	ld.global.f32 	%f82, [%rd55+24];
	// begin inline asm
	{  cvt.rn.bf16.f32 %rs38, %f82;}

	// end inline asm
	// begin inline asm
	{ mul.bf16 %rs39,%rs37,%rs38; }

	// end inline asm
	// begin inline asm
	{ cvt.f32.bf16 %f83, %rs39;}

	// end inline asm
	add.f32 	%f117, %f116, %f83;
	ld.global.f32 	%f84, [%rd53+28];
	// begin inline asm
	{  cvt.rn.bf16.f32 %rs43, %f84;}

	// end inline asm
	ld.global.f32 	%f85, [%rd55+28];
	// begin inline asm
	{  cvt.rn.bf16.f32 %rs44, %f85;}

	// end inline asm
	// begin inline asm
	{ mul.bf16 %rs45,%rs43,%rs44; }

	// end inline asm
	// begin inline asm
	{ cvt.f32.bf16 %f86, %rs45;}

	// end inline asm
	add.f32 	%f118, %f117, %f86;
	ld.global.f32 	%f87, [%rd53+32];
	// begin inline asm
	{  cvt.rn.bf16.f32 %rs49, %f87;}

	// end inline asm
	ld.global.f32 	%f88, [%rd55+32];
	// begin inline asm
	{  cvt.rn.bf16.f32 %rs50, %f88;}

	// end inline asm
	// begin inline asm
	{ mul.bf16 %rs51,%rs49,%rs50; }

	// end inline asm
	// begin inline asm
	{ cvt.f32.bf16 %f89, %rs51;}

	// end inline asm
	add.f32 	%f119, %f118, %f89;
	ld.global.f32 	%f90, [%rd53+36];
	// begin inline asm
	{  cvt.rn.bf16.f32 %rs55, %f90;}

	// end inline asm
	ld.global.f32 	%f91, [%rd55+36];
	// begin inline asm
	{  cvt.rn.bf16.f32 %rs56, %f91;}

	// end inline asm
	// begin inline asm
	{ mul.bf16 %rs57,%rs55,%rs56; }

	// end inline asm
	// begin inline asm
	{ cvt.f32.bf16 %f92, %rs57;}

	// end inline asm
	add.f32 	%f120, %f119, %f92;
	ld.global.f32 	%f93, [%rd53+40];
	// begin inline asm
	{  cvt.rn.bf16.f32 %rs61, %f93;}

	// end inline asm
	ld.global.f32 	%f94, [%rd55+40];
	// begin inline asm
	{  cvt.rn.bf16.f32 %rs62, %f94;}

	// end inline asm
	// begin inline asm
	{ mul.bf16 %rs63,%rs61,%rs62; }

	// end inline asm
	// begin inline asm
	{ cvt.f32.bf16 %f95, %rs63;}

	// end inline asm
	add.f32 	%f121, %f120, %f95;
	ld.global.f32 	%f96, [%rd53+44];
	// begin inline asm
	{  cvt.rn.bf16.f32 %rs67, %f96;}

	// end inline asm
	ld.global.f32 	%f97, [%rd55+44];
	// begin inline asm
	{  cvt.rn.bf16.f32 %rs68, %f97;}

	// end inline asm
	// begin inline asm
	{ mul.bf16 %rs69,%rs67,%rs68; }

	// end inline asm
	// begin inline asm
	{ cvt.f32.bf16 %f98, %rs69;}

	// end inline asm
	add.f32 	%f122, %f121, %f98;
	ld.global.f32 	%f99, [%rd53+48];
	// begin inline asm
	{  cvt.rn.bf16.f32 %rs73, %f99;}

	// end inline asm
	ld.global.f32 	%f100, [%rd55+48];
	// begin inline asm
	{  cvt.rn.bf16.f32 %rs74, %f100;}

	// end inline asm
	// begin inline asm
	{ mul.bf16 %rs75,%rs73,%rs74; }

	// end inline asm
	// begin inline asm
	{ cvt.f32.bf16 %f101, %rs75;}

	// end inline asm
	add.f32 	%f123, %f122, %f101;
	ld.global.f32 	%f102, [%rd53+52];
	// begin inline asm
	{  cvt.rn.bf16.f32 %rs79, %f102;}

	// end inline asm
	ld.global.f32 	%f103, [%rd55+52];
	// begin inline asm
	{  cvt.rn.bf16.f32 %rs80, %f103;}

	// end inline asm
	// begin inline asm
	{ mul.bf16 %rs81,%rs79,%rs80; }

	// end inline asm
	// begin inline asm
	{ cvt.f32.bf16 %f104, %rs81;}

	// end inline asm
	add.f32 	%f124, %f123, %f104;
	ld.global.f32 	%f105, [%rd53+56];
	// begin inline asm
	{  cvt.rn.bf16.f32 %rs85, %f105;}

	// end inline asm
	ld.global.f32 	%f106, [%rd55+56];
	// begin inline asm
	{  cvt.rn.bf16.f32 %rs86, %f106;}

	// end inline asm
	// begin inline asm
	{ mul.bf16 %rs87,%rs85,%rs86; }

	// end inline asm
	// begin inline asm
	{ cvt.f32.bf16 %f107, %rs87;}

	// end inline asm
	add.f32 	%f125, %f124, %f107;
	ld.global.f32 	%f108, [%rd53+60];
	// begin inline asm
	{  cvt.rn.bf16.f32 %rs91, %f108;}

	// end inline asm
	ld.global.f32 	%f109, [%rd55+60];
	// begin inline asm
	{  cvt.rn.bf16.f32 %rs92, %f109;}

	// end inline asm
	// begin inline asm
	{ mul.bf16 %rs93,%rs91,%rs92; }

	// end inline asm
	// begin inline asm
	{ cvt.f32.bf16 %f110, %rs93;}

	// end inline asm
	add.f32 	%f193, %f125, %f110;
	add.s32 	%r74, %r74, 16;
	add.s32 	%r73, %r73, 16;
	add.s32 	%r72, %r72, 16;
	setp.ne.s32 	%p16, %r74, 0;
	mov.u32 	%r76, %r6;
	@%p16 bra 	$L__BB0_5;
$L__BB0_6:
	setp.eq.s32 	%p17, %r4, 0;
	@%p17 bra 	$L__BB0_16;
	add.s32 	%r61, %r4, -1;
	setp.lt.u32 	%p18, %r61, 7;
	@%p18 bra 	$L__BB0_9;
	add.s32 	%r62, %r76, %r3;
	mul.wide.s32 	%rd56, %r62, 4;
	add.s64 	%rd57, %rd2, %rd56;
	ld.global.f32 	%f127, [%rd57];
	// begin inline asm
	{  cvt.rn.bf16.f32 %rs97, %f127;}

	// end inline asm
	add.s32 	%r63, %r76, %r11;
	mul.wide.s32 	%rd58, %r63, 4;
	add.s64 	%rd59, %rd1, %rd58;
	ld.global.f32 	%f128, [%rd59];
	// begin inline asm
	{  cvt.rn.bf16.f32 %rs98, %f128;}

	// end inline asm
	// begin inline asm
	{ mul.bf16 %rs99,%rs97,%rs98; }

	// end inline asm
	// begin inline asm
	{ cvt.f32.bf16 %f129, %rs99;}

	// end inline asm
	add.f32 	%f151, %f193, %f129;
	ld.global.f32 	%f130, [%rd57+4];
	// begin inline asm
	{  cvt.rn.bf16.f32 %rs103, %f130;}

	// end inline asm
	ld.global.f32 	%f131, [%rd59+4];
	// begin inline asm
	{  cvt.rn.bf16.f32 %rs104, %f131;}

	// end inline asm
	// begin inline asm
	{ mul.bf16 %rs105,%rs103,%rs104; }

	// end inline asm
	// begin inline asm
	{ cvt.f32.bf16 %f132, %rs105;}

	// end inline asm
	add.f32 	%f152, %f151, %f132;
	ld.global.f32 	%f133, [%rd57+8];
	// begin inline asm
	{  cvt.rn.bf16.f32 %rs109, %f133;}

	// end inline asm
	ld.global.f32 	%f134, [%rd59+8];
	// begin inline asm
	{  cvt.rn.bf16.f32 %rs110, %f134;}

	// end inline asm
	// begin inline asm
	{ mul.bf16 %rs111,%rs109,%rs110; }

	// end inline asm
	// begin inline asm
	{ cvt.f32.bf16 %f135, %rs111;}

	// end inline asm
	add.f32 	%f153, %f152, %f135;
	ld.global.f32 	%f136, [%rd57+12];
	// begin inline asm
	{  cvt.rn.bf16.f32 %rs115, %f136;}

	// end inline asm
	ld.global.f32 	%f137, [%rd59+12];
	// begin inline asm
	{  cvt.rn.bf16.f32 %rs116, %f137;}

	// end inline asm
	// begin inline asm
	{ mul.bf16 %rs117,%rs115,%rs116; }

	// end inline asm
	// begin inline asm
	{ cvt.f32.bf16 %f138, %rs117;}

	// end inline asm
	add.f32 	%f154, %f153, %f138;
	ld.global.f32 	%f139, [%rd57+16];
	// begin inline asm
	{  cvt.rn.bf16.f32 %rs121, %f139;}

	// end inline asm
	ld.global.f32 	%f140, [%rd59+16];
	// begin inline asm
	{  cvt.rn.bf16.f32 %rs122, %f140;}

	// end inline asm
	// begin inline asm
	{ mul.bf16 %rs123,%rs121,%rs122; }

	// end inline asm
	// begin inline asm
	{ cvt.f32.bf16 %f141, %rs123;}

	// end inline asm
	add.f32 	%f155, %f154, %f141;
	ld.global.f32 	%f142, [%rd57+20];
	// begin inline asm
	{  cvt.rn.bf16.f32 %rs127, %f142;}

	// end inline asm
	ld.global.f32 	%f143, [%rd59+20];
	// begin inline asm
	{  cvt.rn.bf16.f32 %rs128, %f143;}

	// end inline asm
	// begin inline asm
	{ mul.bf16 %rs129,%rs127,%rs128; }

	// end inline asm
	// begin inline asm
	{ cvt.f32.bf16 %f144, %rs129;}

	// end inline asm
	add.f32 	%f156, %f155, %f144;
	ld.global.f32 	%f145, [%rd57+24];
	// begin inline asm
	{  cvt.rn.bf16.f32 %rs133, %f145;}

	// end inline asm
	ld.global.f32 	%f146, [%rd59+24];
	// begin inline asm
	{  cvt.rn.bf16.f32 %rs134, %f146;}

	// end inline asm
	// begin inline asm
	{ mul.bf16 %rs135,%rs133,%rs134; }

	// end inline asm
	// begin inline asm
	{ cvt.f32.bf16 %f147, %rs135;}

	// end inline asm
	add.f32 	%f157, %f156, %f147;
	ld.global.f32 	%f148, [%rd57+28];
	// begin inline asm
	{  cvt.rn.bf16.f32 %rs139, %f148;}

	// end inline asm
	ld.global.f32 	%f149, [%rd59+28];
	// begin inline asm
	{  cvt.rn.bf16.f32 %rs140, %f149;}

	// end inline asm
	// begin inline asm
	{ mul.bf16 %rs141,%rs139,%rs140; }

	// end inline asm
	// begin inline asm
	{ cvt.f32.bf16 %f150, %rs141;}

	// end inline asm
	add.f32 	%f193, %f157, %f150;
	add.s32 	%r76, %r76, 8;
$L__BB0_9:
	setp.eq.s32 	%p19, %r5, 0;
	@%p19 bra 	$L__BB0_16;
	add.s32 	%r64, %r5, -1;
	setp.lt.u32 	%p20, %r64, 3;
	@%p20 bra 	$L__BB0_12;
	add.s32 	%r65, %r76, %r3;
	mul.wide.s32 	%rd60, %r65, 4;
	add.s64 	%rd61, %rd2, %rd60;
	ld.global.f32 	%f159, [%rd61];
	// begin inline asm
	{  cvt.rn.bf16.f32 %rs145, %f159;}

	// end inline asm
	add.s32 	%r66, %r76, %r11;
	mul.wide.s32 	%rd62, %r66, 4;
	add.s64 	%rd63, %rd1, %rd62;
	ld.global.f32 	%f160, [%rd63];
	// begin inline asm
	{  cvt.rn.bf16.f32 %rs146, %f160;}

	// end inline asm
	// begin inline asm
	{ mul.bf16 %rs147,%rs145,%rs146; }

	// end inline asm
	// begin inline asm
	{ cvt.f32.bf16 %f161, %rs147;}

	// end inline asm
	add.f32 	%f171, %f193, %f161;
	ld.global.f32 	%f162, [%rd61+4];
	// begin inline asm
	{  cvt.rn.bf16.f32 %rs151, %f162;}

	// end inline asm
	ld.global.f32 	%f163, [%rd63+4];
	// begin inline asm
	{  cvt.rn.bf16.f32 %rs152, %f163;}

	// end inline asm
	// begin inline asm
	{ mul.bf16 %rs153,%rs151,%rs152; }

	// end inline asm
	// begin inline asm
	{ cvt.f32.bf16 %f164, %rs153;}

	// end inline asm
	add.f32 	%f172, %f171, %f164;
	ld.global.f32 	%f165, [%rd61+8];
	// begin inline asm
	{  cvt.rn.bf16.f32 %rs157, %f165;}

	// end inline asm
	ld.global.f32 	%f166, [%rd63+8];
	// begin inline asm
	{  cvt.rn.bf16.f32 %rs158, %f166;}

	// end inline asm
	// begin inline asm
	{ mul.bf16 %rs159,%rs157,%rs158; }

	// end inline asm
	// begin inline asm
	{ cvt.f32.bf16 %f167, %rs159;}

	// end inline asm
	add.f32 	%f173, %f172, %f167;
	ld.global.f32 	%f168, [%rd61+12];
	// begin inline asm
	{  cvt.rn.bf16.f32 %rs163, %f168;}

	// end inline asm
	ld.global.f32 	%f169, [%rd63+12];
	// begin inline asm
	{  cvt.rn.bf16.f32 %rs164, %f169;}

	// end inline asm
	// begin inline asm
	{ mul.bf16 %rs165,%rs163,%rs164; }

	// end inline asm
	// begin inline asm
	{ cvt.f32.bf16 %f170, %rs165;}

	// end inline asm
	add.f32 	%f193, %f173, %f170;
	add.s32 	%r76, %r76, 4;
$L__BB0_12:
	setp.eq.s32 	%p21, %r7, 0;
	@%p21 bra 	$L__BB0_16;
	setp.eq.s32 	%p22, %r7, 1;
	add.s32 	%r67, %r76, %r3;
	mul.wide.s32 	%rd64, %r67, 4;
	add.s64 	%rd5, %rd2, %rd64;
	ld.global.f32 	%f174, [%rd5];
	// begin inline asm
	{  cvt.rn.bf16.f32 %rs169, %f174;}

	// end inline asm
	add.s32 	%r68, %r76, %r11;
	mul.wide.s32 	%rd65, %r68, 4;
	add.s64 	%rd6, %rd1, %rd65;
	ld.global.f32 	%f175, [%rd6];
	// begin inline asm
	{  cvt.rn.bf16.f32 %rs170, %f175;}

	// end inline asm
	// begin inline asm
	{ mul.bf16 %rs171,%rs169,%rs170; }

	// end inline asm
	// begin inline asm
	{ cvt.f32.bf16 %f176, %rs171;}

	// end inline asm
	add.f32 	%f193, %f193, %f176;
	@%p22 bra 	$L__BB0_16;
	setp.eq.s32 	%p23, %r7, 2;
	ld.global.f32 	%f177, [%rd5+4];
	// begin inline asm
	{  cvt.rn.bf16.f32 %rs175, %f177;}

	// end inline asm
	ld.global.f32 	%f178, [%rd6+4];
	// begin inline asm
	{  cvt.rn.bf16.f32 %rs176, %f178;}

	// end inline asm
	// begin inline asm
	{ mul.bf16 %rs177,%rs175,%rs176; }

	// end inline asm
	// begin inline asm
	{ cvt.f32.bf16 %f179, %rs177;}

	// end inline asm
	add.f32 	%f193, %f193, %f179;
	@%p23 bra 	$L__BB0_16;
	ld.global.f32 	%f180, [%rd5+8];
	// begin inline asm
	{  cvt.rn.bf16.f32 %rs181, %f180;}

	// end inline asm
	ld.global.f32 	%f181, [%rd6+8];
	// begin inline asm
	{  cvt.rn.bf16.f32 %rs182, %f181;}

	// end inline asm
	// begin inline asm
	{ mul.bf16 %rs183,%rs181,%rs182; }

	// end inline asm
	// begin inline asm
	{ cvt.f32.bf16 %f182, %rs183;}

	// end inline asm
	add.f32 	%f193, %f193, %f182;
$L__BB0_16:
	mul.lo.s32 	%r69, %r71, %r37;
	add.s32 	%r70, %r69, %r3;
	mul.wide.s32 	%rd66, %r69, 4;
	add.s64 	%rd67, %rd4, %rd66;
	ld.global.f32 	%f183, [%rd67];
	add.f32 	%f184, %f193, %f183;
	mul.wide.s32 	%rd68, %r70, 4;
	add.s64 	%rd69, %rd3, %rd68;
	max.f32 	%f185, %f184, 0f00000000;
	st.global.f32 	[%rd69], %f185;
	add.s32 	%r71, %r71, 1;
	setp.eq.s32 	%p24, %r71, %r36;
	@%p24 bra 	$L__BB0_28;
	bra.uni 	$L__BB0_3;
$L__BB0_17:
	and.b32  	%r24, %r36, 7;
	setp.lt.u32 	%p7, %r36, 8;
	mov.b32 	%r80, 0;
	@%p7 bra 	$L__BB0_20;
	and.b32  	%r80, %r36, 2147483640;
	mov.b32 	%r78, 0;
	mul.wide.s32 	%rd15, %r37, 4;
$L__BB0_19:
	.pragma "nounroll";
	mul.lo.s32 	%r50, %r78, %r37;
	add.s32 	%r51, %r50, %r3;
	mul.wide.s32 	%rd11, %r50, 4;
	add.s64 	%rd12, %rd4, %rd11;
	ld.global.f32 	%f15, [%rd12];
	add.f32 	%f16, %f15, 0f00000000;
	mul.wide.s32 	%rd13, %r51, 4;
	add.s64 	%rd14, %rd3, %rd13;
	max.f32 	%f17, %f16, 0f00000000;
	st.global.f32 	[%rd14], %f17;
	add.s64 	%rd16, %rd12, %rd15;
	ld.global.f32 	%f18, [%rd16];
	add.f32 	%f19, %f18, 0f00000000;
	add.s64 	%rd17, %rd14, %rd15;
	max.f32 	%f20, %f19, 0f00000000;
	st.global.f32 	[%rd17], %f20;
	add.s64 	%rd18, %rd16, %rd15;
	ld.global.f32 	%f21, [%rd18];
	add.f32 	%f22, %f21, 0f00000000;
	add.s64 	%rd19, %rd17, %rd15;
	max.f32 	%f23, %f22, 0f00000000;
	st.global.f32 	[%rd19], %f23;
	add.s64 	%rd20, %rd18, %rd15;
	ld.global.f32 	%f24, [%rd20];
	add.f32 	%f25, %f24, 0f00000000;
	add.s64 	%rd21, %rd19, %rd15;
	max.f32 	%f26, %f25, 0f00000000;
	st.global.f32 	[%rd21], %f26;
	add.s64 	%rd22, %rd20, %rd15;
	ld.global.f32 	%f27, [%rd22];
	add.f32 	%f28, %f27, 0f00000000;
	add.s64 	%rd23, %rd21, %rd15;
	max.f32 	%f29, %f28, 0f00000000;
	st.global.f32 	[%rd23], %f29;
	add.s64 	%rd24, %rd22, %rd15;
	ld.global.f32 	%f30, [%rd24];
	add.f32 	%f31, %f30, 0f00000000;
	add.s64 	%rd25, %rd23, %rd15;
	max.f32 	%f32, %f31, 0f00000000;
	st.global.f32 	[%rd25], %f32;
	add.s64 	%rd26, %rd24, %rd15;
	ld.global.f32 	%f33, [%rd26];
	add.f32 	%f34, %f33, 0f00000000;
	add.s64 	%rd27, %rd25, %rd15;
	max.f32 	%f35, %f34, 0f00000000;
	st.global.f32 	[%rd27], %f35;
	add.s64 	%rd28, %rd26, %rd15;
	ld.global.f32 	%f36, [%rd28];
	add.f32 	%f37, %f36, 0f00000000;
	add.s64 	%rd29, %rd27, %rd15;
	max.f32 	%f38, %f37, 0f00000000;
	st.global.f32 	[%rd29], %f38;
	add.s32 	%r78, %r78, 8;
	setp.ne.s32 	%p8, %r78, %r80;
	@%p8 bra 	$L__BB0_19;
$L__BB0_20:
	setp.eq.s32 	%p9, %r24, 0;
	@%p9 bra 	$L__BB0_28;
	and.b32  	%r29, %r36, 3;
	setp.lt.u32 	%p10, %r24, 4;
	@%p10 bra 	$L__BB0_23;
	mul.lo.s32 	%r52, %r80, %r37;
	add.s32 	%r53, %r52, %r3;
	mul.wide.s32 	%rd30, %r52, 4;
	add.s64 	%rd31, %rd4, %rd30;
	ld.global.f32 	%f39, [%rd31];
	add.f32 	%f40, %f39, 0f00000000;
	mul.wide.s32 	%rd32, %r53, 4;
	add.s64 	%rd33, %rd3, %rd32;
	max.f32 	%f41, %f40, 0f00000000;
	st.global.f32 	[%rd33], %f41;
	mul.wide.s32 	%rd34, %r37, 4;
	add.s64 	%rd35, %rd31, %rd34;
	ld.global.f32 	%f42, [%rd35];
	add.f32 	%f43, %f42, 0f00000000;
	add.s64 	%rd36, %rd33, %rd34;
	max.f32 	%f44, %f43, 0f00000000;
	st.global.f32 	[%rd36], %f44;
	add.s64 	%rd37, %rd35, %rd34;
	ld.global.f32 	%f45, [%rd37];
	add.f32 	%f46, %f45, 0f00000000;
	add.s64 	%rd38, %rd36, %rd34;
	max.f32 	%f47, %f46, 0f00000000;
	st.global.f32 	[%rd38], %f47;
	add.s64 	%rd39, %rd37, %rd34;
	ld.global.f32 	%f48, [%rd39];
	add.f32 	%f49, %f48, 0f00000000;
	add.s64 	%rd40, %rd38, %rd34;
	max.f32 	%f50, %f49, 0f00000000;
	st.global.f32 	[%rd40], %f50;
	add.s32 	%r80, %r80, 4;
$L__BB0_23:
	setp.eq.s32 	%p11, %r29, 0;
	@%p11 bra 	$L__BB0_28;
	setp.eq.s32 	%p12, %r29, 1;
	@%p12 bra 	$L__BB0_26;
	mul.lo.s32 	%r54, %r80, %r37;
	add.s32 	%r55, %r54, %r3;
	mul.wide.s32 	%rd41, %r54, 4;
	add.s64 	%rd42, %rd4, %rd41;
	ld.global.f32 	%f51, [%rd42];
	add.f32 	%f52, %f51, 0f00000000;
	mul.wide.s32 	%rd43, %r55, 4;
	add.s64 	%rd44, %rd3, %rd43;
	max.f32 	%f53, %f52, 0f00000000;
	st.global.f32 	[%rd44], %f53;
	mul.wide.s32 	%rd45, %r37, 4;
	add.s64 	%rd46, %rd42, %rd45;
	ld.global.f32 	%f54, [%rd46];
	add.f32 	%f55, %f54, 0f00000000;
	add.s64 	%rd47, %rd44, %rd45;
	max.f32 	%f56, %f55, 0f00000000;
	st.global.f32 	[%rd47], %f56;
	add.s32 	%r80, %r80, 2;
$L__BB0_26:
	and.b32  	%r56, %r36, 1;
	setp.eq.b32 	%p13, %r56, 1;
	not.pred 	%p14, %p13;
	@%p14 bra 	$L__BB0_28;
	mul.lo.s32 	%r57, %r80, %r37;
	add.s32 	%r58, %r57, %r3;
	mul.wide.s32 	%rd48, %r57, 4;
	add.s64 	%rd49, %rd4, %rd48;
	ld.global.f32 	%f57, [%rd49];
	add.f32 	%f58, %f57, 0f00000000;
	mul.wide.s32 	%rd50, %r58, 4;
	add.s64 	%rd51, %rd3, %rd50;
	max.f32 	%f59, %f58, 0f00000000;
	st.global.f32 	[%rd51], %f59;
$L__BB0_28:
	ret;

}


// ===== COMPILED SASS (sm_100) =====

	.target	sm_100

	.elftype	@"ET_EXEC"


//--------------------- .note.nv.tkinfo           --------------------------
	.section	.note.nv.tkinfo,"",@"SHT_NOTE"
	.sectionflags	@"SHF_NOTE_NV_TKINFO"
	.tkinfo
        /*0018*/ 	.word	0x00000002
        /*0030*/ 	.string	""
        /*0030*/ 	.string	"ptxas"
        /*0030*/ 	.string	"Cuda compilation tools, release 13.0, V13.0.88"
        /*0030*/ 	.string	"Build cuda_13.0.r13.0/compiler.36424714_0"
        /*0030*/ 	.string	"-arch sm_100 -m 64 "



//--------------------- .note.nv.cuinfo           --------------------------
	.section	.note.nv.cuinfo,"",@"SHT_NOTE"
	.sectionflags	@"SHF_NOTE_NV_CUINFO"
        /*0018*/ 	.short	0x0002
        /*001a*/ 	.short	0x0064
        /*001c*/ 	.short	0x0082
	.zero		2


//--------------------- .nv.info                  --------------------------
	.section	.nv.info,"",@"SHT_CUDA_INFO"
	.align	4


	//----- nvinfo : EIATTR_REGCOUNT
	.align		4
        /*0000*/ 	.byte	0x04, 0x2f
        /*0002*/ 	.short	(.L_1 - .L_0)
	.align		4
.L_0:
        /*0004*/ 	.word	index@(_Z33low_rank_token_mixing_bf16_kernelPKfS0_S0_Pfiiiii)
        /*0008*/ 	.word	0x0000001f


	//----- nvinfo : EIATTR_FRAME_SIZE
	.align		4
.L_1:
        /*000c*/ 	.byte	0x04, 0x11
        /*000e*/ 	.short	(.L_3 - .L_2)
	.align		4
.L_2:
        /*0010*/ 	.word	index@(_Z33low_rank_token_mixing_bf16_kernelPKfS0_S0_Pfiiiii)
        /*0014*/ 	.word	0x00000000


	//----- nvinfo : EIATTR_MIN_STACK_SIZE
	.align		4
.L_3:
        /*0018*/ 	.byte	0x04, 0x12
        /*001a*/ 	.short	(.L_5 - .L_4)
	.align		4
.L_4:
        /*001c*/ 	.word	index@(_Z33low_rank_token_mixing_bf16_kernelPKfS0_S0_Pfiiiii)
        /*0020*/ 	.word	0x00000000
.L_5:


//--------------------- .nv.compat                --------------------------
	.section	.nv.compat,"",@"SHT_CUDA_COMPAT_INFO"
	.align	4
        /*0000*/ 	.byte	0x02, 0x09, 0x00, 0x00, 0x02, 0x02, 0x01, 0x00, 0x02, 0x05, 0x05, 0x00, 0x03, 0x07, 0x01, 0x01
        /*0010*/ 	.byte	0x02, 0x03, 0x00, 0x00, 0x02, 0x06, 0x01, 0x00, 0x04, 0x0b, 0x08, 0x00, 0x09, 0x00, 0x00, 0x00
        /*0020*/ 	.byte	0x00, 0x00, 0x00, 0x00


//--------------------- .nv.info._Z33low_rank_token_mixing_bf16_kernelPKfS0_S0_Pfiiiii --------------------------
	.section	.nv.info._Z33low_rank_token_mixing_bf16_kernelPKfS0_S0_Pfiiiii,"",@"SHT_CUDA_INFO"
	.sectionflags	@""
	.align	4


	//----- nvinfo : EIATTR_CUDA_API_VERSION
	.align		4
        /*0000*/ 	.byte	0x04, 0x37
        /*0002*/ 	.short	(.L_7 - .L_6)
.L_6:
        /*0004*/ 	.word	0x00000082


	//----- nvinfo : EIATTR_KPARAM_INFO
	.align		4
.L_7:
        /*0008*/ 	.byte	0x04, 0x17
        /*000a*/ 	.short	(.L_9 - .L_8)
.L_8:
        /*000c*/ 	.word	0x00000000
        /*0010*/ 	.short	0x0008
        /*0012*/ 	.short	0x0030
        /*0014*/ 	.byte	0x00, 0xf0, 0x11, 0x00


	//----- nvinfo : EIATTR_KPARAM_INFO
	.align		4
.L_9:
        /*0018*/ 	.byte	0x04, 0x17
        /*001a*/ 	.short	(.L_11 - .L_10)
.L_10:
        /*001c*/ 	.word	0x00000000
        /*0020*/ 	.short	0x0007
        /*0022*/ 	.short	0x002c
        /*0024*/ 	.byte	0x00, 0xf0, 0x11, 0x00


	//----- nvinfo : EIATTR_KPARAM_INFO
	.align		4
.L_11:
        /*0028*/ 	.byte	0x04, 0x17
        /*002a*/ 	.short	(.L_13 - .L_12)
.L_12:
        /*002c*/ 	.word	0x00000000
        /*0030*/ 	.short	0x0006
        /*0032*/ 	.short	0x0028
        /*0034*/ 	.byte	0x00, 0xf0, 0x11, 0x00


	//----- nvinfo : EIATTR_KPARAM_INFO
	.align		4
.L_13:
        /*0038*/ 	.byte	0x04, 0x17
        /*003a*/ 	.short	(.L_15 - .L_14)
.L_14:
        /*003c*/ 	.word	0x00000000
        /*0040*/ 	.short	0x0005
        /*0042*/ 	.short	0x0024
        /*0044*/ 	.byte	0x00, 0xf0, 0x11, 0x00


	//----- nvinfo : EIATTR_KPARAM_INFO
	.align		4
.L_15:
        /*0048*/ 	.byte	0x04, 0x17
        /*004a*/ 	.short	(.L_17 - .L_16)
.L_16:
        /*004c*/ 	.word	0x00000000
        /*0050*/ 	.short	0x0004
        /*0052*/ 	.short	0x0020
        /*0054*/ 	.byte	0x00, 0xf0, 0x11, 0x00


	//----- nvinfo : EIATTR_KPARAM_INFO
	.align		4
.L_17:
        /*0058*/ 	.byte	0x04, 0x17
        /*005a*/ 	.short	(.L_19 - .L_18)
.L_18:
        /*005c*/ 	.word	0x00000000
        /*0060*/ 	.short	0x0003
        /*0062*/ 	.short	0x0018
        /*0064*/ 	.byte	0x00, 0xf5, 0x21, 0x00


	//----- nvinfo : EIATTR_KPARAM_INFO
	.align		4
.L_19:
        /*0068*/ 	.byte	0x04, 0x17
        /*006a*/ 	.short	(.L_21 - .L_20)
.L_20:
        /*006c*/ 	.word	0x00000000
        /*0070*/ 	.short	0x0002
        /*0072*/ 	.short	0x0010
        /*0074*/ 	.byte	0x00, 0xf5, 0x21, 0x00


	//----- nvinfo : EIATTR_KPARAM_INFO
	.align		4
.L_21:
        /*0078*/ 	.byte	0x04, 0x17
        /*007a*/ 	.short	(.L_23 - .L_22)
.L_22:
        /*007c*/ 	.word	0x00000000
        /*0080*/ 	.short	0x0001
        /*0082*/ 	.short	0x0008
        /*0084*/ 	.byte	0x00, 0xf5, 0x21, 0x00


	//----- nvinfo : EIATTR_KPARAM_INFO
	.align		4
.L_23:
        /*0088*/ 	.byte	0x04, 0x17
        /*008a*/ 	.short	(.L_25 - .L_24)
.L_24:
        /*008c*/ 	.word	0x00000000
        /*0090*/ 	.short	0x0000
        /*0092*/ 	.short	0x0000
        /*0094*/ 	.byte	0x00, 0xf5, 0x21, 0x00


	//----- nvinfo : EIATTR_SPARSE_MMA_MASK
	.align		4
.L_25:
        /*0098*/ 	.byte	0x03, 0x50
        /*009a*/ 	.short	0x0000


	//----- nvinfo : EIATTR_MAXREG_COUNT
	.align		4
        /*009c*/ 	.byte	0x03, 0x1b
        /*009e*/ 	.short	0x00ff


	//----- nvinfo : EIATTR_MERCURY_ISA_VERSION
	.align		4
        /*00a0*/ 	.byte	0x03, 0x5f
        /*00a2*/ 	.short	0x0101


	//----- nvinfo : EIATTR_VRC_CTA_INIT_COUNT
	.align		4
        /*00a4*/ 	.byte	0x02, 0x4a
	.zero		1
	.zero		1


	//----- nvinfo : EIATTR_EXIT_INSTR_OFFSETS
	.align		4
        /*00a8*/ 	.byte	0x04, 0x1c
        /*00aa*/ 	.short	(.L_27 - .L_26)


	//   ....[0]....
.L_26:
        /*00ac*/ 	.word	0x000000e0


	//   ....[1]....
        /*00b0*/ 	.word	0x000012c0


	//   ....[2]....
        /*00b4*/ 	.word	0x000016d0


	//   ....[3]....
        /*00b8*/ 	.word	0x00001900


	//   ....[4]....
        /*00bc*/ 	.word	0x00001a70


	//   ....[5]....
        /*00c0*/ 	.word	0x00001b30


	//----- nvinfo : EIATTR_CBANK_PARAM_SIZE
	.align		4
.L_27:
        /*00c4*/ 	.byte	0x03, 0x19
        /*00c6*/ 	.short	0x0034


	//----- nvinfo : EIATTR_PARAM_CBANK
	.align		4
        /*00c8*/ 	.byte	0x04, 0x0a
        /*00ca*/ 	.short	(.L_29 - .L_28)
	.align		4
.L_28:
        /*00cc*/ 	.word	index@(.nv.constant0._Z33low_rank_token_mixing_bf16_kernelPKfS0_S0_Pfiiiii)
        /*00d0*/ 	.short	0x0380
        /*00d2*/ 	.short	0x0034


	//----- nvinfo : EIATTR_SW_WAR
	.align		4
.L_29:
        /*00d4*/ 	.byte	0x04, 0x36
        /*00d6*/ 	.short	(.L_31 - .L_30)
.L_30:
        /*00d8*/ 	.word	0x00000008
.L_31:


//--------------------- .nv.callgraph             --------------------------
	.section	.nv.callgraph,"",@"SHT_CUDA_CALLGRAPH"
	.align	4
	.sectionentsize	8
	.align		4
        /*0000*/ 	.word	0x00000000
	.align		4
        /*0004*/ 	.word	0xffffffff
	.align		4
        /*0008*/ 	.word	0x00000000
	.align		4
        /*000c*/ 	.word	0xfffffffe
	.align		4
        /*0010*/ 	.word	0x00000000
	.align		4
        /*0014*/ 	.word	0xfffffffd
	.align		4
        /*0018*/ 	.word	0x00000000
	.align		4
        /*001c*/ 	.word	0xfffffffc


//--------------------- .text._Z33low_rank_token_mixing_bf16_kernelPKfS0_S0_Pfiiiii --------------------------
	.section	.text._Z33low_rank_token_mixing_bf16_kernelPKfS0_S0_Pfiiiii,"ax",@progbits
	.align	128
        .global         _Z33low_rank_token_mixing_bf16_kernelPKfS0_S0_Pfiiiii
        .type           _Z33low_rank_token_mixing_bf16_kernelPKfS0_S0_Pfiiiii,@function
        .size           _Z33low_rank_token_mixing_bf16_kernelPKfS0_S0_Pfiiiii,(.L_x_12 - _Z33low_rank_token_mixing_bf16_kernelPKfS0_S0_Pfiiiii)
        .other          _Z33low_rank_token_mixing_bf16_kernelPKfS0_S0_Pfiiiii,@"STO_CUDA_ENTRY STV_DEFAULT"
_Z33low_rank_token_mixing_bf16_kernelPKfS0_S0_Pfiiiii:
.text._Z33low_rank_token_mixing_bf16_kernelPKfS0_S0_Pfiiiii:
[----:B------:R-:W-:Y:S01]  /*0000*/  LDC R1, c[0x0][0x37c] ;  /* 0x0000df00ff017b82 */ /* 0x000fe20000000800 */
[----:B------:R-:W0:Y:S07]  /*0010*/  S2R R2, SR_TID.Y ;  /* 0x0000000000027919 */ /* 0x000e2e0000002200 */
[----:B------:R-:W1:Y:S01]  /*0020*/  LDC R0, c[0x0][0x360] ;  /* 0x0000d800ff007b82 */ /* 0x000e620000000800 */
[----:B------:R-:W2:Y:S01]  /*0030*/  LDCU.64 UR8, c[0x0][0x3a0] ;  /* 0x00007400ff0877ac */ /* 0x000ea20008000a00 */
[----:B------:R-:W1:Y:S06]  /*0040*/  S2R R5, SR_TID.X ;  /* 0x0000000000057919 */ /* 0x000e6c0000002100 */
[----:B------:R-:W0:Y:S08]  /*0050*/  S2UR UR5, SR_CTAID.Y ;  /* 0x00000000000579c3 */ /* 0x000e300000002600 */
[----:B------:R-:W0:Y:S08]  /*0060*/  LDC R3, c[0x0][0x364] ;  /* 0x0000d900ff037b82 */ /* 0x000e300000000800 */
[----:B------:R-:W1:Y:S08]  /*0070*/  S2UR UR4, SR_CTAID.X ;  /* 0x00000000000479c3 */ /* 0x000e700000002500 */
[----:B------:R-:W3:Y:S01]  /*0080*/  LDC R6, c[0x0][0x3ac] ;  /* 0x0000eb00ff067b82 */ /* 0x000ee20000000800 */
[----:B0-----:R-:W-:-:S05]  /*0090*/  IMAD R3, R3, UR5, R2 ;  /* 0x0000000503037c24 */ /* 0x001fca000f8e0202 */
[----:B--2---:R-:W-:Y:S01]  /*00a0*/  ISETP.GE.AND P0, PT, R3, UR9, PT ;  /* 0x0000000903007c0c */ /* 0x004fe2000bf06270 */
[----:B-1----:R-:W-:-:S05]  /*00b0*/  IMAD R0, R0, UR4, R5 ;  /* 0x0000000400007c24 */ /* 0x002fca000f8e0205 */
[----:B------:R-:W-:-:S04]  /*00c0*/  ISETP.GE.OR P0, PT, R0, UR8, P0 ;  /* 0x0000000800007c0c */ /* 0x000fc80008706670 */
[----:B---3--:R-:W-:-:S13]  /*00d0*/  ISETP.LT.OR P0, PT, R6, 0x1, P0 ;  /* 0x000000010600780c */ /* 0x008fda0000701670 */
[----:B------:R-:W-:Y:S05]  /*00e0*/  @P0 EXIT ;  /* 0x000000000000094d */ /* 0x000fea0003800000 */
[----:B------:R-:W0:Y:S01]  /*00f0*/  LDC R7, c[0x0][0x3a8] ;  /* 0x0000ea00ff077b82 */ /* 0x000e220000000800 */
[----:B------:R-:W-:Y:S01]  /*0100*/  IMAD R0, R0, UR9, R3 ;  /* 0x0000000900007c24 */ /* 0x000fe2000f8e0203 */
[----:B------:R-:W1:Y:S01]  /*0110*/  LDCU.64 UR6, c[0x0][0x358] ;  /* 0x00006b00ff0677ac */ /* 0x000e620008000a00 */
[----:B0-----:R-:W-:Y:S02]  /*0120*/  ISETP.GE.AND P0, PT, R7, 0x1, PT ;  /* 0x000000010700780c */ /* 0x001fe40003f06270 */
[----:B------:R-:W-:-:S11]  /*0130*/  IMAD R0, R0, R7, RZ ;  /* 0x0000000700007224 */ /* 0x000fd600078e02ff */
[----:B-1----:R-:W-:Y:S05]  /*0140*/  @!P0 BRA `(.L_x_0) ;  /* 0x0000001000648947 */ /* 0x002fea0003800000 */
[----:B------:R-:W0:Y:S01]  /*0150*/  LDCU UR4, c[0x0][0x3b0] ;  /* 0x00007600ff0477ac */ /* 0x000e220008000800 */
[C---:B------:R-:W-:Y:S02]  /*0160*/  LOP3.LUT R6, R7.reuse, 0x7ffffff0, RZ, 0xc0, !PT ;  /* 0x7ffffff007067812 */ /* 0x040fe400078ec0ff */
[C---:B------:R-:W-:Y:S02]  /*0170*/  LOP3.LUT R20, R7.reuse, 0xf, RZ, 0xc0, !PT ;  /* 0x0000000f07147812 */ /* 0x040fe400078ec0ff */
[----:B------:R-:W-:Y:S02]  /*0180*/  IADD3 R8, PT, PT, -R6, RZ, RZ ;  /* 0x000000ff06087210 */ /* 0x000fe40007ffe1ff */
[C---:B------:R-:W-:Y:S02]  /*0190*/  LOP3.LUT R21, R7.reuse, 0x7, RZ, 0xc0, !PT ;  /* 0x0000000707157812 */ /* 0x040fe400078ec0ff */
[C---:B------:R-:W-:Y:S01]  /*01a0*/  LOP3.LUT R22, R7.reuse, 0x3, RZ, 0xc0, !PT ;  /* 0x0000000307167812 */ /* 0x040fe200078ec0ff */
[----:B0-----:R-:W-:Y:S01]  /*01b0*/  IMAD R7, R7, UR4, RZ ;  /* 0x0000000407077c24 */ /* 0x001fe2000f8e02ff */
[----:B------:R-:W-:-:S06]  /*01c0*/  UMOV UR4, URZ ;  /* 0x000000ff00047c82 */ /* 0x000fcc0008000000 */
.L_x_6:
[----:B0-----:R-:W0:Y:S01]  /*01d0*/  LDCU UR5, c[0x0][0x3a8] ;  /* 0x00007500ff0577ac */ /* 0x001e220008000800 */
[----:B------:R-:W-:Y:S02]  /*01e0*/  HFMA2 R13, -RZ, RZ, 0, 0 ;  /* 0x00000000ff0d7431 */ /* 0x000fe400000001ff */
[----:B------:R-:W-:Y:S01]  /*01f0*/  IMAD R9, R7, UR4, RZ ;  /* 0x0000000407097c24 */ /* 0x000fe2000f8e02ff */
[----:B------:R-:W-:Y:S01]  /*0200*/  MOV R10, RZ ;  /* 0x000000ff000a7202 */ /* 0x000fe20000000f00 */
[----:B0-----:R-:W-:-:S09]  /*0210*/  UISETP.GE.U32.AND UP0, UPT, UR5, 0x10, UPT ;  /* 0x000000100500788c */ /* 0x001fd2000bf06070 */
[----:B------:R-:W-:Y:S05]  /*0220*/  BRA.U !UP0, `(.L_x_1) ;  /* 0x0000000508e07547 */ /* 0x000fea000b800000 */
[----:B------:R-:W-:Y:S01]  /*0230*/  MOV R13, RZ ;  /* 0x000000ff000d7202 */ /* 0x000fe20000000f00 */
[----:B------:R-:W-:Y:S01]  /*0240*/  IMAD.MOV.U32 R10, RZ, RZ, R9 ;  /* 0x000000ffff0a7224 */ /* 0x000fe200078e0009 */
[----:B------:R-:W-:Y:S02]  /*0250*/  MOV R11, R0 ;  /* 0x00000000000b7202 */ /* 0x000fe40000000f00 */
[----:B------:R-:W-:-:S07]  /*0260*/  MOV R12, R8 ;  /* 0x00000008000c7202 */ /* 0x000fce0000000f00 */
.L_x_2:
[----:B------:R-:W0:Y:S08]  /*0270*/  LDC.64 R4, c[0x0][0x380] ;  /* 0x0000e000ff047b82 */ /* 0x000e300000000a00 */
[----:B------:R-:W1:Y:S01]  /*0280*/  LDC.64 R2, c[0x0][0x388] ;  /* 0x0000e200ff027b82 */ /* 0x000e620000000a00 */
[----:B0-----:R-:W-:-:S05]  /*0290*/  IMAD.WIDE R4, R11, 0x4, R4 ;  /* 0x000000040b047825 */ /* 0x001fca00078e0204 */
[----:B------:R-:W2:Y:S01]  /*02a0*/  LDG.E R25, desc[UR6][R4.64] ;  /* 0x0000000604197981 */ /* 0x000ea2000c1e1900 */
[----:B-1----:R-:W-:-:S03]  /*02b0*/  IMAD.WIDE R2, R10, 0x4, R2 ;  /* 0x000000040a027825 */ /* 0x002fc600078e0202 */
[----:B------:R-:W3:Y:S04]  /*02c0*/  LDG.E R23, desc[UR6][R4.64+0x4] ;  /* 0x0000040604177981 */ /* 0x000ee8000c1e1900 */
[----:B------:R-:W2:Y:S04]  /*02d0*/  LDG.E R26, desc[UR6][R2.64] ;  /* 0x00000006021a7981 */ /* 0x000ea8000c1e1900 */
[----:B------:R-:W3:Y:S04]  /*02e0*/  LDG.E R16, desc[UR6][R2.64+0x4] ;  /* 0x0000040602107981 */ /* 0x000ee8000c1e1900 */
[----:B------:R-:W4:Y:S04]  /*02f0*/  LDG.E R15, desc[UR6][R4.64+0x8] ;  /* 0x00000806040f7981 */ /* 0x000f28000c1e1900 */
[----:B------:R-:W4:Y:S04]  /*0300*/  LDG.E R14, desc[UR6][R2.64+0x8] ;  /* 0x00000806020e7981 */ /* 0x000f28000c1e1900 */
[----:B------:R-:W5:Y:S04]  /*0310*/  LDG.E R17, desc[UR6][R4.64+0xc] ;  /* 0x00000c0604117981 */ /* 0x000f68000c1e1900 */
[----:B------:R-:W5:Y:S04]  /*0320*/  LDG.E R24, desc[UR6][R2.64+0xc] ;  /* 0x00000c0602187981 */ /* 0x000f68000c1e1900 */
[----:B------:R-:W5:Y:S04]  /*0330*/  LDG.E R18, desc[UR6][R4.64+0x10] ;  /* 0x0000100604127981 */ /* 0x000f68000c1e1900 */
[----:B------:R-:W5:Y:S01]  /*0340*/  LDG.E R19, desc[UR6][R2.64+0x10] ;  /* 0x0000100602137981 */ /* 0x000f62000c1e1900 */
[----:B--2---:R-:W-:-:S05]  /*0350*/  F2FP.BF16.F32.PACK_AB R25, R26, R25 ;  /* 0x000000191a19723e */ /* 0x004fca00000010ff */
[----:B------:R-:W-:-:S05]  /*0360*/  HMUL2.BF16_V2 R25, R25.H0_H0, R25.H1_H1 ;  /* 0x3000001919197232 */ /* 0x000fca0000200800 */
[----:B------:R-:W-:-:S05]  /*0370*/  SHF.L.U32 R26, R25, 0x10, RZ ;  /* 0x00000010191a7819 */ /* 0x000fca00000006ff */
[----:B------:R-:W-:Y:S01]  /*0380*/  FADD R25, R26, R13 ;  /* 0x0000000d1a197221 */ /* 0x000fe20000000000 */
[----:B---3--:R-:W-:Y:S01]  /*0390*/  F2FP.BF16.F32.PACK_AB R26, R16, R23 ;  /* 0x00000017101a723e */ /* 0x008fe200000010ff */
[----:B------:R-:W2:Y:S01]  /*03a0*/  LDG.E R13, desc[UR6][R4.64+0x18] ;  /* 0x00001806040d7981 */ /* 0x000ea2000c1e1900 */
[----:B----4-:R-:W-:-:S03]  /*03b0*/  F2FP.BF16.F32.PACK_AB R23, R14, R15 ;  /* 0x0000000f0e17723e */ /* 0x010fc600000010ff */
[----:B------:R-:W3:Y:S04]  /*03c0*/  LDG.E R14, desc[UR6][R4.64+0x14] ;  /* 0x00001406040e7981 */ /* 0x000ee8000c1e1900 */
[----:B------:R-:W3:Y:S04]  /*03d0*/  LDG.E R15, desc[UR6][R2.64+0x14] ;  /* 0x00001406020f7981 */ /* 0x000ee8000c1e1900 */
[----:B------:R-:W2:Y:S01]  /*03e0*/  LDG.E R16, desc[UR6][R2.64+0x18] ;  /* 0x0000180602107981 */ /* 0x000ea2000c1e1900 */
[----:B------:R-:W-:Y:S01]  /*03f0*/  HMUL2.BF16_V2 R26, R26.H0_H0, R26.H1_H1 ;  /* 0x3000001a1a1a7232 */ /* 0x000fe20000200800 */
[----:B-----5:R-:W-:Y:S01]  /*0400*/  F2FP.BF16.F32.PACK_AB R17, R24, R17 ;  /* 0x000000111811723e */ /* 0x020fe200000010ff */
[----:B------:R-:W-:Y:S01]  /*0410*/  HMUL2.BF16_V2 R23, R23.H0_H0, R23.H1_H1 ;  /* 0x3000001717177232 */ /* 0x000fe20000200800 */
[----:B------:R-:W-:Y:S01]  /*0420*/  F2FP.BF16.F32.PACK_AB R18, R19, R18 ;  /* 0x000000121312723e */ /* 0x000fe200000010ff */
[----:B------:R-:W4:Y:S01]  /*0430*/  LDG.E R24, desc[UR6][R2.64+0x1c] ;  /* 0x00001c0602187981 */ /* 0x000f22000c1e1900 */
[----:B------:R-:W-:-:S03]  /*0440*/  SHF.L.U32 R26, R26, 0x10, RZ ;  /* 0x000000101a1a7819 */ /* 0x000fc600000006ff */
[----:B------:R-:W4:Y:S02]  /*0450*/  LDG.E R19, desc[UR6][R4.64+0x1c] ;  /* 0x00001c0604137981 */ /* 0x000f24000c1e1900 */
[----:B------:R-:W-:Y:S01]  /*0460*/  FADD R25, R25, R26 ;  /* 0x0000001a19197221 */ /* 0x000fe20000000000 */
[----:B------:R-:W-:Y:S01]  /*0470*/  HMUL2.BF16_V2 R26, R17.H0_H0, R17.H1_H1 ;  /* 0x30000011111a7232 */ /* 0x000fe20000200800 */
[----:B------:R-:W-:Y:S01]  /*0480*/  PRMT R17, R23, 0x7610, R17 ;  /* 0x0000761017117816 */ /* 0x000fe20000000011 */
[----:B------:R-:W-:-:S04]  /*0490*/  HMUL2.BF16_V2 R23, R18.H0_H0, R18.H1_H1 ;  /* 0x3000001212177232 */ /* 0x000fc80000200800 */
[----:B------:R-:W-:Y:S01]  /*04a0*/  IMAD.U32 R18, R17, 0x10000, RZ ;  /* 0x0001000011127824 */ /* 0x000fe200078e00ff */
[----:B------:R-:W-:Y:S02]  /*04b0*/  PRMT R17, R26, 0x7610, R17 ;  /* 0x000076101a117816 */ /* 0x000fe40000000011 */
[----:B------:R-:W-:Y:S01]  /*04c0*/  SHF.L.U32 R28, R23, 0x10, RZ ;  /* 0x00000010171c7819 */ /* 0x000fe200000006ff */
[----:B------:R-:W-:Y:S01]  /*04d0*/  FADD R18, R25, R18 ;  /* 0x0000001219127221 */ /* 0x000fe20000000000 */
[----:B------:R-:W-:Y:S01]  /*04e0*/  SHF.L.U32 R17, R17, 0x10, RZ ;  /* 0x0000001011117819 */ /* 0x000fe200000006ff */
[----:B------:R-:W5:Y:S04]  /*04f0*/  LDG.E R23, desc[UR6][R4.64+0x20] ;  /* 0x0000200604177981 */ /* 0x000f68000c1e1900 */
[----:B------:R-:W-:Y:S01]  /*0500*/  FADD R17, R18, R17 ;  /* 0x0000001112117221 */ /* 0x000fe20000000000 */
[----:B------:R-:W5:Y:S03]  /*0510*/  LDG.E R26, desc[UR6][R2.64+0x20] ;  /* 0x00002006021a7981 */ /* 0x000f66000c1e1900 */
[----:B------:R-:W-:Y:S01]  /*0520*/  FADD R25, R17, R28 ;  /* 0x0000001c11197221 */ /* 0x000fe20000000000 */
[----:B------:R-:W5:Y:S04]  /*0530*/  LDG.E R18, desc[UR6][R2.64+0x24] ;  /* 0x0000240602127981 */ /* 0x000f68000c1e1900 */
[----:B------:R-:W5:Y:S04]  /*0540*/  LDG.E R17, desc[UR6][R4.64+0x24] ;  /* 0x0000240604117981 */ /* 0x000f68000c1e1900 */
[----:B------:R-:W5:Y:S01]  /*0550*/  LDG.E R28, desc[UR6][R4.64+0x3c] ;  /* 0x00003c06041c7981 */ /* 0x000f62000c1e1900 */
[----:B---3--:R-:W-:-:S03]  /*0560*/  F2FP.BF16.F32.PACK_AB R15, R15, R14 ;  /* 0x0000000e0f0f723e */ /* 0x008fc600000010ff */
[----:B------:R-:W3:Y:S01]  /*0570*/  LDG.E R14, desc[UR6][R2.64+0x28] ;  /* 0x00002806020e7981 */ /* 0x000ee2000c1e1900 */
[----:B--2---:R-:W-:-:S03]  /*0580*/  F2FP.BF16.F32.PACK_AB R16, R16, R13 ;  /* 0x0000000d1010723e */ /* 0x004fc600000010ff */
[----:B------:R-:W3:Y:S01]  /*0590*/  LDG.E R13, desc[UR6][R4.64+0x28] ;  /* 0x00002806040d7981 */ /* 0x000ee2000c1e1900 */
[----:B------:R-:W-:Y:S02]  /*05a0*/  HMUL2.BF16_V2 R15, R15.H0_H0, R15.H1_H1 ;  /* 0x3000000f0f0f7232 */ /* 0x000fe40000200800 */
[----:B------:R-:W-:-:S03]  /*05b0*/  HMUL2.BF16_V2 R27, R16.H0_H0, R16.H1_H1 ;  /* 0x30000010101b7232 */ /* 0x000fc60000200800 */
[----:B------:R-:W-:Y:S02]  /*05c0*/  SHF.L.U32 R16, R15, 0x10, RZ ;  /* 0x000000100f107819 */ /* 0x000fe400000006ff */
[----:B----4-:R-:W-:Y:S02]  /*05d0*/  F2FP.BF16.F32.PACK_AB R19, R24, R19 ;  /* 0x000000131813723e */ /* 0x010fe400000010ff */
[----:B------:R-:W-:Y:S01]  /*05e0*/  PRMT R15, R27, 0x7610, R15 ;  /* 0x000076101b0f7816 */ /* 0x000fe2000000000f */
[----:B------:R-:W-:Y:S01]  /*05f0*/  FADD R16, R25, R16 ;  /* 0x0000001019107221 */ /* 0x000fe20000000000 */
[----:B------:R-:W2:Y:S01]  /*0600*/  LDG.E R27, desc[UR6][R2.64+0x34] ;  /* 0x00003406021b7981 */ /* 0x000ea2000c1e1900 */
[----:B------:R-:W-:Y:S01]  /*0610*/  HMUL2.BF16_V2 R19, R19.H0_H0, R19.H1_H1 ;  /* 0x3000001313137232 */ /* 0x000fe20000200800 */
[----:B------:R-:W-:-:S04]  /*0620*/  SHF.L.U32 R15, R15, 0x10, RZ ;  /* 0x000000100f0f7819 */ /* 0x000fc800000006ff */
[----:B------:R-:W-:Y:S01]  /*0630*/  PRMT R24, R19, 0x7610, R24 ;  /* 0x0000761013187816 */ /* 0x000fe20000000018 */
[----:B------:R-:W-:Y:S02]  /*0640*/  FADD R19, R16, R15 ;  /* 0x0000000f10137221 */ /* 0x000fe40000000000 */
[----:B------:R-:W4:Y:S04]  /*0650*/  LDG.E R15, desc[UR6][R4.64+0x2c] ;  /* 0x00002c06040f7981 */ /* 0x000f28000c1e1900 */
[----:B------:R-:W4:Y:S01]  /*0660*/  LDG.E R16, desc[UR6][R2.64+0x2c] ;  /* 0x00002c0602107981 */ /* 0x000f22000c1e1900 */
[----:B-----5:R-:W-:Y:S01]  /*0670*/  F2FP.BF16.F32.PACK_AB R23, R26, R23 ;  /* 0x000000171a17723e */ /* 0x020fe200000010ff */
[----:B------:R-:W-:Y:S02]  /*0680*/  IMAD.U32 R24, R24, 0x10000, RZ ;  /* 0x0001000018187824 */ /* 0x000fe400078e00ff */
[----:B------:R-:W5:Y:S01]  /*0690*/  LDG.E R26, desc[UR6][R4.64+0x30] ;  /* 0x00003006041a7981 */ /* 0x000f62000c1e1900 */
[----:B------:R-:W-:Y:S01]  /*06a0*/  F2FP.BF16.F32.PACK_AB R25, R18, R17 ;  /* 0x000000111219723e */ /* 0x000fe200000010ff */
[----:B------:R-:W-:-:S02]  /*06b0*/  HMUL2.BF16_V2 R18, R23.H0_H0, R23.H1_H1 ;  /* 0x3000001717127232 */ /* 0x000fc40000200800 */
[----:B------:R-:W5:Y:S01]  /*06c0*/  LDG.E R23, desc[UR6][R2.64+0x30] ;  /* 0x0000300602177981 */ /* 0x000f62000c1e1900 */
[----:B------:R-:W-:-:S03]  /*06d0*/  FADD R17, R19, R24 ;  /* 0x0000001813117221 */ /* 0x000fc60000000000 */
[----:B------:R-:W2:Y:S04]  /*06e0*/  LDG.E R24, desc[UR6][R4.64+0x34] ;  /* 0x0000340604187981 */ /* 0x000ea8000c1e1900 */
[----:B------:R3:W2:Y:S02]  /*06f0*/  LDG.E R19, desc[UR6][R4.64+0x38] ;  /* 0x0000380604137981 */ /* 0x0006a4000c1e1900 */
[----:B---3--:R-:W-:Y:S02]  /*0700*/  F2FP.BF16.F32.PACK_AB R5, R14, R13 ;  /* 0x0000000d0e05723e */ /* 0x008fe400000010ff */
[----:B------:R-:W3:Y:S04]  /*0710*/  LDG.E R14, desc[UR6][R2.64+0x38] ;  /* 0x00003806020e7981 */ /* 0x000ee8000c1e1900 */
[----:B------:R0:W3:Y:S01]  /*0720*/  LDG.E R13, desc[UR6][R2.64+0x3c] ;  /* 0x00003c06020d7981 */ /* 0x0000e2000c1e1900 */
[----:B------:R-:W-:Y:S01]  /*0730*/  HMUL2.BF16_V2 R25, R25.H0_H0, R25.H1_H1 ;  /* 0x3000001919197232 */ /* 0x000fe20000200800 */
[----:B------:R-:W-:Y:S01]  /*0740*/  SHF.L.U32 R18, R18, 0x10, RZ ;  /* 0x0000001012127819 */ /* 0x000fe200000006ff */
[----:B0-----:R-:W-:-:S03]  /*0750*/  HMUL2.BF16_V2 R3, R5.H0_H0, R5.H1_H1 ;  /* 0x3000000505037232 */ /* 0x001fc60000200800 */
[----:B------:R-:W-:Y:S01]  /*0760*/  SHF.L.U32 R4, R25, 0x10, RZ ;  /* 0x0000001019047819 */ /* 0x000fe200000006ff */
[----:B------:R-:W-:Y:S01]  /*0770*/  FADD R17, R17, R18 ;  /* 0x0000001211117221 */ /* 0x000fe20000000000 */
[----:B----4-:R-:W-:Y:S02]  /*0780*/  F2FP.BF16.F32.PACK_AB R15, R16, R15 ;  /* 0x0000000f100f723e */ /* 0x010fe400000010ff */
[----:B------:R-:W-:-:S03]  /*0790*/  PRMT R5, R3, 0x7610, R5 ;  /* 0x0000761003057816 */ /* 0x000fc60000000005 */
[----:B------:R-:W-:Y:S01]  /*07a0*/  HMUL2.BF16_V2 R15, R15.H0_H0, R15.H1_H1 ;  /* 0x3000000f0f0f7232 */ /* 0x000fe20000200800 */
[----:B------:R-:W-:Y:S01]  /*07b0*/  SHF.L.U32 R5, R5, 0x10, RZ ;  /* 0x0000001005057819 */ /* 0x000fe200000006ff */
[----:B------:R-:W-:Y:S01]  /*07c0*/  FADD R4, R17, R4 ;  /* 0x0000000411047221 */ /* 0x000fe20000000000 */
[----:B-----5:R-:W-:Y:S02]  /*07d0*/  F2FP.BF16.F32.PACK_AB R23, R23, R26 ;  /* 0x0000001a1717723e */ /* 0x020fe400000010ff */
[----:B------:R-:W-:Y:S02]  /*07e0*/  PRMT R2, R15, 0x7610, R2 ;  /* 0x000076100f027816 */ /* 0x000fe40000000002 */
[----:B--2---:R-:W-:Y:S01]  /*07f0*/  F2FP.BF16.F32.PACK_AB R24, R27, R24 ;  /* 0x000000181b18723e */ /* 0x004fe200000010ff */
[----:B------:R-:W-:Y:S01]  /*0800*/  HMUL2.BF16_V2 R23, R23.H0_H0, R23.H1_H1 ;  /* 0x3000001717177232 */ /* 0x000fe20000200800 */
[----:B------:R-:W-:Y:S01]  /*0810*/  SHF.L.U32 R3, R2, 0x10, RZ ;  /* 0x0000001002037819 */ /* 0x000fe200000006ff */
[----:B------:R-:W-:-:S02]  /*0820*/  FADD R4, R4, R5 ;  /* 0x0000000504047221 */ /* 0x000fc40000000000 */
[----:B------:R-:W-:Y:S01]  /*0830*/  HMUL2.BF16_V2 R24, R24.H0_H0, R24.H1_H1 ;  /* 0x3000001818187232 */ /* 0x000fe20000200800 */
[----:B------:R-:W-:Y:S01]  /*0840*/  PRMT R2, R23, 0x7610, R2 ;  /* 0x0000761017027816 */ /* 0x000fe20000000002 */
[----:B------:R-:W-:Y:S01]  /*0850*/  FADD R3, R4, R3 ;  /* 0x0000000304037221 */ /* 0x000fe20000000000 */
[----:B------:R-:W-:Y:S02]  /*0860*/  IADD3 R12, PT, PT, R12, 0x10, RZ ;  /* 0x000000100c0c7810 */ /* 0x000fe40007ffe0ff */
[----:B------:R-:W-:Y:S01]  /*0870*/  PRMT R4, R24, 0x7610, R4 ;  /* 0x0000761018047816 */ /* 0x000fe20000000004 */
[----:B------:R-:W-:Y:S01]  /*0880*/  IMAD.U32 R2, R2, 0x10000, RZ ;  /* 0x0001000002027824 */ /* 0x000fe200078e00ff */
[----:B------:R-:W-:Y:S02]  /*0890*/  ISETP.NE.AND P0, PT, R12, RZ, PT ;  /* 0x000000ff0c00720c */ /* 0x000fe40003f05270 */
[----:B------:R-:W-:Y:S01]  /*08a0*/  SHF.L.U32 R5, R4, 0x10, RZ ;  /* 0x0000001004057819 */ /* 0x000fe200000006ff */
[----:B------:R-:W-:-:S04]  /*08b0*/  FADD R2, R3, R2 ;  /* 0x0000000203027221 */ /* 0x000fc80000000000 */
[----:B------:R-:W-:Y:S01]  /*08c0*/  FADD R2, R2, R5 ;  /* 0x0000000502027221 */ /* 0x000fe20000000000 */
[----:B------:R-:W-:Y:S01]  /*08d0*/  VIADD R11, R11, 0x10 ;  /* 0x000000100b0b7836 */ /* 0x000fe20000000000 */
[----:B------:R-:W-:Y:S02]  /*08e0*/  IADD3 R10, PT, PT, R10, 0x10, RZ ;  /* 0x000000100a0a7810 */ /* 0x000fe40007ffe0ff */
[----:B---3--:R-:W-:Y:S02]  /*08f0*/  F2FP.BF16.F32.PACK_AB R14, R14, R19 ;  /* 0x000000130e0e723e */ /* 0x008fe400000010ff */
[----:B------:R-:W-:-:S03]  /*0900*/  F2FP.BF16.F32.PACK_AB R13, R13, R28 ;  /* 0x0000001c0d0d723e */ /* 0x000fc600000010ff */
[----:B------:R-:W-:Y:S02]  /*0910*/  HMUL2.BF16_V2 R14, R14.H0_H0, R14.H1_H1 ;  /* 0x3000000e0e0e7232 */ /* 0x000fe40000200800 */
[----:B------:R-:W-:-:S03]  /*0920*/  HMUL2.BF16_V2 R15, R13.H0_H0, R13.H1_H1 ;  /* 0x3000000d0d0f7232 */ /* 0x000fc60000200800 */
[----:B------:R-:W-:Y:S02]  /*0930*/  PRMT R13, R14, 0x7610, R13 ;  /* 0x000076100e0d7816 */ /* 0x000fe4000000000d */
[----:B------:R-:W-:Y:S02]  /*0940*/  PRMT R3, R15, 0x7610, R3 ;  /* 0x000076100f037816 */ /* 0x000fe40000000003 */
[----:B------:R-:W-:Y:S02]  /*0950*/  SHF.L.U32 R13, R13, 0x10, RZ ;  /* 0x000000100d0d7819 */ /* 0x000fe400000006ff */
[----:B------:R-:W-:-:S03]  /*0960*/  SHF.L.U32 R4, R3, 0x10, RZ ;  /* 0x0000001003047819 */ /* 0x000fc600000006ff */
[----:B------:R-:W-:-:S04]  /*0970*/  FADD R13, R2, R13 ;  /* 0x0000000d020d7221 */ /* 0x000fc80000000000 */
[----:B------:R-:W-:Y:S01]  /*0980*/  FADD R13, R13, R4 ;  /* 0x000000040d0d7221 */ /* 0x000fe20000000000 */
[----:B------:R-:W-:Y:S06]  /*0990*/  @P0 BRA `(.L_x_2) ;  /* 0xfffffff800340947 */ /* 0x000fec000383ffff */
[----:B------:R-:W-:-:S07]  /*09a0*/  MOV R10, R6 ;  /* 0x00000006000a7202 */ /* 0x000fce0000000f00 */
.L_x_1:
[----:B------:R-:W-:-:S13]  /*09b0*/  ISETP.NE.AND P0, PT, R20, RZ, PT ;  /* 0x000000ff1400720c */ /* 0x000fda0003f05270 */
[----:B------:R-:W-:Y:S05]  /*09c0*/  @!P0 BRA `(.L_x_3) ;  /* 0x0000000800048947 */ /* 0x000fea0003800000 */
[----:B------:R-:W-:Y:S02]  /*09d0*/  IADD3 R2, PT, PT, R20, -0x1, RZ ;  /* 0xffffffff14027810 */ /* 0x000fe40007ffe0ff */
[----:B------:R-:W-:Y:S02]  /*09e0*/  ISETP.NE.AND P1, PT, R21, RZ, PT ;  /* 0x000000ff1500720c */ /* 0x000fe40003f25270 */
[----:B------:R-:W-:-:S13]  /*09f0*/  ISETP.GE.U32.AND P0, PT, R2, 0x7, PT ;  /* 0x000000070200780c */ /* 0x000fda0003f06070 */
[----:B------:R-:W-:Y:S05]  /*0a00*/  @!P0 BRA `(.L_x_4) ;  /* 0x0000000000ec8947 */ /* 0x000fea0003800000 */
[----:B------:R-:W0:Y:S01]  /*0a10*/  LDC.64 R2, c[0x0][0x380] ;  /* 0x0000e000ff027b82 */ /* 0x000e220000000a00 */
[----:B------:R-:W-:Y:S01]  /*0a20*/  IADD3 R11, PT, PT, R0, R10, RZ ;  /* 0x0000000a000b7210 */ /* 0x000fe20007ffe0ff */
[----:B------:R-:W-:-:S06]  /*0a30*/  IMAD.IADD R15, R9, 0x1, R10 ;  /* 0x00000001090f7824 */ /* 0x000fcc00078e020a */
        /* <DEDUP_REMOVED lines=12> */
[----:B------:R-:W5:Y:S04]  /*0b00*/  LDG.E R24, desc[UR6][R4.64+0x10] ;  /* 0x0000100604187981 */ /* 0x000f68000c1e1900 */
[----:B------:R-:W5:Y:S04]  /*0b10*/  LDG.E R14, desc[UR6][R2.64+0x14] ;  /* 0x00001406020e7981 */ /* 0x000f68000c1e1900 */
[----:B------:R-:W5:Y:S04]  /*0b20*/  LDG.E R12, desc[UR6][R2.64+0x18] ;  /* 0x00001806020c7981 */ /* 0x000f68000c1e1900 */
[----:B------:R2:W5:Y:S02]  /*0b30*/  LDG.E R19, desc[UR6][R2.64+0x1c] ;  /* 0x00001c0602137981 */ /* 0x000564000c1e1900 */
[----:B--2---:R-:W-:-:S02]  /*0b40*/  F2FP.BF16.F32.PACK_AB R3, R26, R23 ;  /* 0x000000171a03723e */ /* 0x004fc400000010ff */
[----:B------:R-:W2:Y:S01]  /*0b50*/  LDG.E R23, desc[UR6][R4.64+0x14] ;  /* 0x0000140604177981 */ /* 0x000ea2000c1e1900 */
[----:B---3--:R-:W-:-:S03]  /*0b60*/  F2FP.BF16.F32.PACK_AB R27, R28, R25 ;  /* 0x000000191c1b723e */ /* 0x008fc600000010ff */
[----:B------:R-:W3:Y:S04]  /*0b70*/  LDG.E R25, desc[UR6][R4.64+0x18] ;  /* 0x0000180604197981 */ /* 0x000ee8000c1e1900 */
[----:B------:R0:W3:Y:S01]  /*0b80*/  LDG.E R26, desc[UR6][R4.64+0x1c] ;  /* 0x00001c06041a7981 */ /* 0x0000e2000c1e1900 */
[----:B------:R-:W-:Y:S01]  /*0b90*/  HMUL2.BF16_V2 R3, R3.H0_H0, R3.H1_H1 ;  /* 0x3000000303037232 */ /* 0x000fe20000200800 */
[----:B----4-:R-:W-:Y:S01]  /*0ba0*/  F2FP.BF16.F32.PACK_AB R17, R18, R17 ;  /* 0x000000111211723e */ /* 0x010fe200000010ff */
[----:B0-----:R-:W-:-:S03]  /*0bb0*/  HMUL2.BF16_V2 R5, R27.H0_H0, R27.H1_H1 ;  /* 0x3000001b1b057232 */ /* 0x001fc60000200800 */
[----:B------:R-:W-:Y:S01]  /*0bc0*/  PRMT R27, R3, 0x7610, R27 ;  /* 0x00007610031b7816 */ /* 0x000fe2000000001b */
[----:B------:R-:W-:Y:S01]  /*0bd0*/  HMUL2.BF16_V2 R17, R17.H0_H0, R17.H1_H1 ;  /* 0x3000001111117232 */ /* 0x000fe20000200800 */
[----:B------:R-:W-:Y:S02]  /*0be0*/  PRMT R3, R5, 0x7610, R3 ;  /* 0x0000761005037816 */ /* 0x000fe40000000003 */
[----:B------:R-:W-:Y:S02]  /*0bf0*/  SHF.L.U32 R2, R27, 0x10, RZ ;  /* 0x000000101b027819 */ /* 0x000fe400000006ff */
[----:B------:R-:W-:Y:S02]  /*0c00*/  SHF.L.U32 R3, R3, 0x10, RZ ;  /* 0x0000001003037819 */ /* 0x000fe400000006ff */
[----:B-----5:R-:W-:Y:S01]  /*0c10*/  F2FP.BF16.F32.PACK_AB R11, R11, R16 ;  /* 0x000000100b0b723e */ /* 0x020fe200000010ff */
[----:B------:R-:W-:Y:S01]  /*0c20*/  FADD R2, R13, R2 ;  /* 0x000000020d027221 */ /* 0x000fe20000000000 */
[----:B------:R-:W-:-:S02]  /*0c30*/  PRMT R13, R17, 0x7610, R13 ;  /* 0x00007610110d7816 */ /* 0x000fc4000000000d */
[----:B------:R-:W-:Y:S01]  /*0c40*/  F2FP.BF16.F32.PACK_AB R15, R24, R15 ;  /* 0x0000000f180f723e */ /* 0x000fe200000010ff */
[----:B------:R-:W-:Y:S01]  /*0c50*/  FADD R2, R2, R3 ;  /* 0x0000000302027221 */ /* 0x000fe20000000000 */
[----:B------:R-:W-:Y:S01]  /*0c60*/  HMUL2.BF16_V2 R3, R11.H0_H0, R11.H1_H1 ;  /* 0x3000000b0b037232 */ /* 0x000fe20000200800 */
[----:B------:R-:W-:Y:S02]  /*0c70*/  SHF.L.U32 R13, R13, 0x10, RZ ;  /* 0x000000100d0d7819 */ /* 0x000fe400000006ff */
[----:B------:R-:W-:Y:S02]  /*0c80*/  HMUL2.BF16_V2 R4, R15.H0_H0, R15.H1_H1 ;  /* 0x3000000f0f047232 */ /* 0x000fe40000200800 */
[----:B------:R-:W-:Y:S01]  /*0c90*/  SHF.L.U32 R3, R3, 0x10, RZ ;  /* 0x0000001003037819 */ /* 0x000fe200000006ff */
[----:B------:R-:W-:Y:S02]  /*0ca0*/  FADD R2, R2, R13 ;  /* 0x0000000d02027221 */ /* 0x000fe40000000000 */
[----:B------:R-:W-:-:S02]  /*0cb0*/  IMAD.U32 R5, R4, 0x10000, RZ ;  /* 0x0001000004057824 */ /* 0x000fc400078e00ff */
[----:B------:R-:W-:-:S04]  /*0cc0*/  FADD R2, R2, R3 ;  /* 0x0000000302027221 */ /* 0x000fc80000000000 */
[----:B------:R-:W-:Y:S01]  /*0cd0*/  FADD R2, R2, R5 ;  /* 0x0000000502027221 */ /* 0x000fe20000000000 */
[----:B------:R-:W-:Y:S02]  /*0ce0*/  IADD3 R10, PT, PT, R10, 0x8, RZ ;  /* 0x000000080a0a7810 */ /* 0x000fe40007ffe0ff */
[----:B--2---:R-:W-:Y:S02]  /*0cf0*/  F2FP.BF16.F32.PACK_AB R14, R23, R14 ;  /* 0x0000000e170e723e */ /* 0x004fe400000010ff */
[----:B---3--:R-:W-:-:S03]  /*0d00*/  F2FP.BF16.F32.PACK_AB R12, R25, R12 ;  /* 0x0000000c190c723e */ /* 0x008fc600000010ff */
[----:B------:R-:W-:Y:S02]  /*0d10*/  HMUL2.BF16_V2 R11, R14.H0_H0, R14.H1_H1 ;  /* 0x3000000e0e0b7232 */ /* 0x000fe40000200800 */
[----:B------:R-:W-:Y:S01]  /*0d20*/  HMUL2.BF16_V2 R12, R12.H0_H0, R12.H1_H1 ;  /* 0x3000000c0c0c7232 */ /* 0x000fe20000200800 */
[----:B------:R-:W-:Y:S02]  /*0d30*/  F2FP.BF16.F32.PACK_AB R19, R26, R19 ;  /* 0x000000131a13723e */ /* 0x000fe400000010ff */
[----:B------:R-:W-:Y:S02]  /*0d40*/  SHF.L.U32 R11, R11, 0x10, RZ ;  /* 0x000000100b0b7819 */ /* 0x000fe400000006ff */
[----:B------:R-:W-:Y:S01]  /*0d50*/  PRMT R3, R12, 0x7610, R3 ;  /* 0x000076100c037816 */ /* 0x000fe20000000003 */
[----:B------:R-:W-:Y:S02]  /*0d60*/  HMUL2.BF16_V2 R4, R19.H0_H0, R19.H1_H1 ;  /* 0x3000001313047232 */ /* 0x000fe40000200800 */
[----:B------:R-:W-:Y:S01]  /*0d70*/  FADD R2, R2, R11 ;  /* 0x0000000b02027221 */ /* 0x000fe20000000000 */
[----:B------:R-:W-:-:S02]  /*0d80*/  SHF.L.U32 R3, R3, 0x10, RZ ;  /* 0x0000001003037819 */ /* 0x000fc400000006ff */
[----:B------:R-:W-:-:S03]  /*0d90*/  SHF.L.U32 R13, R4, 0x10, RZ ;  /* 0x00000010040d7819 */ /* 0x000fc600000006ff */
[----:B------:R-:W-:-:S04]  /*0da0*/  FADD R2, R2, R3 ;  /* 0x0000000302027221 */ /* 0x000fc80000000000 */
[----:B------:R-:W-:-:S07]  /*0db0*/  FADD R13, R2, R13 ;  /* 0x0000000d020d7221 */ /* 0x000fce0000000000 */
.L_x_4:
[----:B------:R-:W-:Y:S05]  /*0dc0*/  @!P1 BRA `(.L_x_3) ;  /* 0x0000000400049947 */ /* 0x000fea0003800000 */
[----:B------:R-:W-:Y:S01]  /*0dd0*/  VIADD R2, R21, 0xffffffff ;  /* 0xffffffff15027836 */ /* 0x000fe20000000000 */
[----:B------:R-:W-:-:S04]  /*0de0*/  ISETP.NE.AND P1, PT, R22, RZ, PT ;  /* 0x000000ff1600720c */ /* 0x000fc80003f25270 */
[----:B------:R-:W-:-:S13]  /*0df0*/  ISETP.GE.U32.AND P0, PT, R2, 0x3, PT ;  /* 0x000000030200780c */ /* 0x000fda0003f06070 */
[----:B------:R-:W-:Y:S05]  /*0e00*/  @!P0 BRA `(.L_x_5) ;  /* 0x0000000000808947 */ /* 0x000fea0003800000 */
[----:B------:R-:W0:Y:S01]  /*0e10*/  LDC.64 R4, c[0x0][0x380] ;  /* 0x0000e000ff047b82 */ /* 0x000e220000000a00 */
[-C--:B------:R-:W-:Y:S02]  /*0e20*/  IADD3 R11, PT, PT, R0, R10.reuse, RZ ;  /* 0x0000000a000b7210 */ /* 0x080fe40007ffe0ff */
[----:B------:R-:W-:-:S05]  /*0e30*/  IADD3 R15, PT, PT, R9, R10, RZ ;  /* 0x0000000a090f7210 */ /* 0x000fca0007ffe0ff */
        /* <DEDUP_REMOVED lines=9> */
[----:B------:R0:W5:Y:S04]  /*0ed0*/  LDG.E R18, desc[UR6][R4.64+0xc] ;  /* 0x00000c0604127981 */ /* 0x000168000c1e1900 */
[----:B------:R1:W5:Y:S01]  /*0ee0*/  LDG.E R19, desc[UR6][R2.64+0xc] ;  /* 0x00000c0602137981 */ /* 0x000362000c1e1900 */
[----:B------:R-:W-:-:S02]  /*0ef0*/  IADD3 R10, PT, PT, R10, 0x4, RZ ;  /* 0x000000040a0a7810 */ /* 0x000fc40007ffe0ff */
[----:B--2---:R-:W-:Y:S02]  /*0f00*/  F2FP.BF16.F32.PACK_AB R11, R12, R11 ;  /* 0x0000000b0c0b723e */ /* 0x004fe400000010ff */
[----:B---3--:R-:W-:-:S03]  /*0f10*/  F2FP.BF16.F32.PACK_AB R14, R15, R14 ;  /* 0x0000000e0f0e723e */ /* 0x008fc600000010ff */
[----:B------:R-:W-:Y:S01]  /*0f20*/  HMUL2.BF16_V2 R11, R11.H0_H0, R11.H1_H1 ;  /* 0x3000000b0b0b7232 */ /* 0x000fe20000200800 */
[----:B----4-:R-:W-:Y:S01]  /*0f30*/  F2FP.BF16.F32.PACK_AB R16, R17, R16 ;  /* 0x000000101110723e */ /* 0x010fe200000010ff */
[----:B------:R-:W-:-:S03]  /*0f40*/  HMUL2.BF16_V2 R12, R14.H0_H0, R14.H1_H1 ;  /* 0x3000000e0e0c7232 */ /* 0x000fc60000200800 */
[----:B0-----:R-:W-:Y:S01]  /*0f50*/  SHF.L.U32 R4, R11, 0x10, RZ ;  /* 0x000000100b047819 */ /* 0x001fe200000006ff */
[----:B------:R-:W-:Y:S01]  /*0f60*/  HMUL2.BF16_V2 R16, R16.H0_H0, R16.H1_H1 ;  /* 0x3000001010107232 */ /* 0x000fe20000200800 */
[----:B-1----:R-:W-:Y:S02]  /*0f70*/  SHF.L.U32 R3, R12, 0x10, RZ ;  /* 0x000000100c037819 */ /* 0x002fe400000006ff */
[----:B-----5:R-:W-:Y:S01]  /*0f80*/  F2FP.BF16.F32.PACK_AB R18, R19, R18 ;  /* 0x000000121312723e */ /* 0x020fe200000010ff */
[----:B------:R-:W-:Y:S01]  /*0f90*/  FADD R4, R13, R4 ;  /* 0x000000040d047221 */ /* 0x000fe20000000000 */
[----:B------:R-:W-:-:S03]  /*0fa0*/  PRMT R2, R16, 0x7610, R2 ;  /* 0x0000761010027816 */ /* 0x000fc60000000002 */
[----:B------:R-:W-:Y:S02]  /*0fb0*/  HMUL2.BF16_V2 R5, R18.H0_H0, R18.H1_H1 ;  /* 0x3000001212057232 */ /* 0x000fe40000200800 */
[----:B------:R-:W-:Y:S01]  /*0fc0*/  FADD R3, R4, R3 ;  /* 0x0000000304037221 */ /* 0x000fe20000000000 */
[----:B------:R-:W-:Y:S02]  /*0fd0*/  IMAD.U32 R2, R2, 0x10000, RZ ;  /* 0x0001000002027824 */ /* 0x000fe400078e00ff */
[----:B------:R-:W-:Y:S02]  /*0fe0*/  SHF.L.U32 R5, R5, 0x10, RZ ;  /* 0x0000001005057819 */ /* 0x000fe400000006ff */
[----:B------:R-:W-:-:S04]  /*0ff0*/  FADD R2, R3, R2 ;  /* 0x0000000203027221 */ /* 0x000fc80000000000 */
[----:B------:R-:W-:-:S07]  /*1000*/  FADD R13, R2, R5 ;  /* 0x00000005020d7221 */ /* 0x000fce0000000000 */
.L_x_5:
[----:B------:R-:W-:Y:S05]  /*1010*/  @!P1 BRA `(.L_x_3) ;  /* 0x0000000000709947 */ /* 0x000fea0003800000 */
[----:B------:R-:W0:Y:S01]  /*1020*/  LDC.64 R4, c[0x0][0x380] ;  /* 0x0000e000ff047b82 */ /* 0x000e220000000a00 */
[-C--:B------:R-:W-:Y:S02]  /*1030*/  IADD3 R11, PT, PT, R0, R10.reuse, RZ ;  /* 0x0000000a000b7210 */ /* 0x080fe40007ffe0ff */
[----:B------:R-:W-:-:S05]  /*1040*/  IADD3 R9, PT, PT, R9, R10, RZ ;  /* 0x0000000a09097210 */ /* 0x000fca0007ffe0ff */
[----:B------:R-:W1:Y:S01]  /*1050*/  LDC.64 R2, c[0x0][0x388] ;  /* 0x0000e200ff027b82 */ /* 0x000e620000000a00 */
[----:B0-----:R-:W-:-:S04]  /*1060*/  IMAD.WIDE R4, R11, 0x4, R4 ;  /* 0x000000040b047825 */ /* 0x001fc800078e0204 */
[----:B-1----:R-:W-:Y:S02]  /*1070*/  IMAD.WIDE R2, R9, 0x4, R2 ;  /* 0x0000000409027825 */ /* 0x002fe400078e0202 */
[----:B------:R-:W2:Y:S04]  /*1080*/  LDG.E R9, desc[UR6][R4.64] ;  /* 0x0000000604097981 */ /* 0x000ea8000c1e1900 */
[----:B------:R-:W2:Y:S01]  /*1090*/  LDG.E R10, desc[UR6][R2.64] ;  /* 0x00000006020a7981 */ /* 0x000ea2000c1e1900 */
[----:B------:R-:W-:Y:S02]  /*10a0*/  ISETP.NE.AND P0, PT, R22, 0x1, PT ;  /* 0x000000011600780c */ /* 0x000fe40003f05270 */
[----:B--2---:R-:W-:-:S05]  /*10b0*/  F2FP.BF16.F32.PACK_AB R9, R10, R9 ;  /* 0x000000090a09723e */ /* 0x004fca00000010ff */
[----:B------:R-:W-:-:S05]  /*10c0*/  HMUL2.BF16_V2 R9, R9.H0_H0, R9.H1_H1 ;  /* 0x3000000909097232 */ /* 0x000fca0000200800 */
[----:B------:R-:W-:-:S04]  /*10d0*/  IMAD.U32 R10, R9, 0x10000, RZ ;  /* 0x00010000090a7824 */ /* 0x000fc800078e00ff */
[----:B------:R-:W-:Y:S01]  /*10e0*/  FADD R13, R13, R10 ;  /* 0x0000000a0d0d7221 */ /* 0x000fe20000000000 */
[----:B------:R-:W-:Y:S06]  /*10f0*/  @!P0 BRA `(.L_x_3) ;  /* 0x0000000000388947 */ /* 0x000fec0003800000 */
[----:B------:R-:W-:Y:S01]  /*1100*/  ISETP.NE.AND P0, PT, R22, 0x2, PT ;  /* 0x000000021600780c */ /* 0x000fe20003f05270 */
[----:B------:R-:W2:Y:S04]  /*1110*/  LDG.E R9, desc[UR6][R4.64+0x4] ;  /* 0x0000040604097981 */ /* 0x000ea8000c1e1900 */
[----:B------:R-:W2:Y:S08]  /*1120*/  LDG.E R10, desc[UR6][R2.64+0x4] ;  /* 0x00000406020a7981 */ /* 0x000eb0000c1e1900 */
[----:B------:R-:W3:Y:S04]  /*1130*/  @P0 LDG.E R11, desc[UR6][R4.64+0x8] ;  /* 0x00000806040b0981 */ /* 0x000ee8000c1e1900 */
[----:B------:R-:W4:Y:S01]  /*1140*/  @P0 LDG.E R12, desc[UR6][R2.64+0x8] ;  /* 0x00000806020c0981 */ /* 0x000f22000c1e1900 */
[----:B--2---:R-:W-:-:S05]  /*1150*/  F2FP.BF16.F32.PACK_AB R9, R10, R9 ;  /* 0x000000090a09723e */ /* 0x004fca00000010ff */
[----:B------:R-:W-:Y:S01]  /*1160*/  HMUL2.BF16_V2 R9, R9.H0_H0, R9.H1_H1 ;  /* 0x3000000909097232 */ /* 0x000fe20000200800 */
[----:B---3--:R-:W-:-:S04]  /*1170*/  @P0 F2FP.BF16.F32.PACK_AB R11, RZ, R11 ;  /* 0x0000000bff0b023e */ /* 0x008fc800000010ff */
[----:B------:R-:W-:Y:S02]  /*1180*/  SHF.L.U32 R10, R9, 0x10, RZ ;  /* 0x00000010090a7819 */ /* 0x000fe400000006ff */
[----:B----4-:R-:W-:-:S03]  /*1190*/  @P0 F2FP.BF16.F32.PACK_AB R12, RZ, R12 ;  /* 0x0000000cff0c023e */ /* 0x010fc600000010ff */
[----:B------:R-:W-:Y:S02]  /*11a0*/  FADD R13, R13, R10 ;  /* 0x0000000a0d0d7221 */ /* 0x000fe40000000000 */
[----:B------:R-:W-:-:S05]  /*11b0*/  @P0 HMUL2.BF16_V2 R11, R11.H0_H0, R12.H0_H0 ;  /* 0x2000000c0b0b0232 */ /* 0x000fca0000200800 */
[----:B------:R-:W-:-:S05]  /*11c0*/  @P0 SHF.L.U32 R12, R11, 0x10, RZ ;  /* 0x000000100b0c0819 */ /* 0x000fca00000006ff */
[----:B------:R-:W-:-:S07]  /*11d0*/  @P0 FADD R13, R13, R12 ;  /* 0x0000000c0d0d0221 */ /* 0x000fce0000000000 */
.L_x_3:
[----:B------:R-:W0:Y:S08]  /*11e0*/  LDC R9, c[0x0][0x3b0] ;  /* 0x0000ec00ff097b82 */ /* 0x000e300000000800 */
[----:B------:R-:W1:Y:S08]  /*11f0*/  LDC.64 R2, c[0x0][0x390] ;  /* 0x0000e400ff027b82 */ /* 0x000e700000000a00 */
[----:B------:R-:W2:Y:S01]  /*1200*/  LDC R10, c[0x0][0x3ac] ;  /* 0x0000eb00ff0a7b82 */ /* 0x000ea20000000800 */
[----:B0-----:R-:W-:-:S07]  /*1210*/  IMAD R9, R9, UR4, RZ ;  /* 0x0000000409097c24 */ /* 0x001fce000f8e02ff */
[----:B------:R-:W0:Y:S01]  /*1220*/  LDC.64 R4, c[0x0][0x398] ;  /* 0x0000e600ff047b82 */ /* 0x000e220000000a00 */
[----:B-1----:R-:W-:-:S06]  /*1230*/  IMAD.WIDE R2, R9, 0x4, R2 ;  /* 0x0000000409027825 */ /* 0x002fcc00078e0202 */
[----:B------:R-:W3:Y:S01]  /*1240*/  LDG.E R2, desc[UR6][R2.64] ;  /* 0x0000000602027981 */ /* 0x000ee2000c1e1900 */
[----:B------:R-:W-:Y:S01]  /*1250*/  UIADD3 UR4, UPT, UPT, UR4, 0x1, URZ ;  /* 0x0000000104047890 */ /* 0x000fe2000fffe0ff */
[----:B------:R-:W-:-:S05]  /*1260*/  IADD3 R9, PT, PT, R0, R9, RZ ;  /* 0x0000000900097210 */ /* 0x000fca0007ffe0ff */
[----:B--2---:R-:W-:Y:S01]  /*1270*/  ISETP.NE.AND P0, PT, R10, UR4, PT ;  /* 0x000000040a007c0c */ /* 0x004fe2000bf05270 */
[----:B0-----:R-:W-:-:S04]  /*1280*/  IMAD.WIDE R4, R9, 0x4, R4 ;  /* 0x0000000409047825 */ /* 0x001fc800078e0204 */
[----:B---3--:R-:W-:-:S05]  /*1290*/  FADD R13, R2, R13 ;  /* 0x0000000d020d7221 */ /* 0x008fca0000000000 */
[----:B------:R-:W-:-:S05]  /*12a0*/  FMNMX R13, RZ, R13, !PT ;  /* 0x0000000dff0d7209 */ /* 0x000fca0007800000 */
[----:B------:R0:W-:Y:S01]  /*12b0*/  STG.E desc[UR6][R4.64], R13 ;  /* 0x0000000d04007986 */ /* 0x0001e2000c101906 */
[----:B------:R-:W-:Y:S05]  /*12c0*/  @!P0 EXIT ;  /* 0x000000000000894d */ /* 0x000fea0003800000 */
[----:B------:R-:W-:Y:S05]  /*12d0*/  BRA `(.L_x_6) ;  /* 0xffffffec00bc7947 */ /* 0x000fea000383ffff */
.L_x_0:
[C---:B------:R-:W-:Y:S01]  /*12e0*/  ISETP.GE.U32.AND P1, PT, R6.reuse, 0x8, PT ;  /* 0x000000080600780c */ /* 0x040fe20003f26070 */
[----:B------:R-:W-:Y:S01]  /*12f0*/  HFMA2 R7, -RZ, RZ, 0, 0 ;  /* 0x00000000ff077431 */ /* 0x000fe200000001ff */
[----:B------:R-:W-:-:S04]  /*1300*/  LOP3.LUT R9, R6, 0x7, RZ, 0xc0, !PT ;  /* 0x0000000706097812 */ /* 0x000fc800078ec0ff */
[----:B------:R-:W-:-:S07]  /*1310*/  ISETP.NE.AND P0, PT, R9, RZ, PT ;  /* 0x000000ff0900720c */ /* 0x000fce0003f05270 */
[----:B------:R-:W-:Y:S06]  /*1320*/  @!P1 BRA `(.L_x_7) ;  /* 0x0000000000e89947 */ /* 0x000fec0003800000 */
[----:B------:R-:W0:Y:S01]  /*1330*/  LDC R8, c[0x0][0x3b0] ;  /* 0x0000ec00ff087b82 */ /* 0x000e220000000800 */
[----:B------:R-:W-:Y:S01]  /*1340*/  LOP3.LUT R7, R6, 0x7ffffff8, RZ, 0xc0, !PT ;  /* 0x7ffffff806077812 */ /* 0x000fe200078ec0ff */
[----:B------:R-:W-:-:S06]  /*1350*/  UMOV UR4, URZ ;  /* 0x000000ff00047c82 */ /* 0x000fcc0008000000 */
[----:B------:R-:W1:Y:S08]  /*1360*/  LDC.64 R2, c[0x0][0x390] ;  /* 0x0000e400ff027b82 */ /* 0x000e700000000a00 */
[----:B------:R-:W2:Y:S02]  /*1370*/  LDC.64 R4, c[0x0][0x398] ;  /* 0x0000e600ff047b82 */ /* 0x000ea40000000a00 */
.L_x_8:
[----:B0--3--:R-:W-:-:S04]  /*1380*/  IMAD R13, R8, UR4, RZ ;  /* 0x00000004080d7c24 */ /* 0x009fc8000f8e02ff */
[----:B-1----:R-:W-:-:S05]  /*1390*/  IMAD.WIDE R10, R13, 0x4, R2 ;  /* 0x000000040d0a7825 */ /* 0x002fca00078e0202 */
[----:B------:R-:W3:Y:S01]  /*13a0*/  LDG.E R12, desc[UR6][R10.64] ;  /* 0x000000060a0c7981 */ /* 0x000ee2000c1e1900 */
[----:B------:R-:W-:Y:S02]  /*13b0*/  IMAD.IADD R13, R0, 0x1, R13 ;  /* 0x00000001000d7824 */ /* 0x000fe400078e020d */
[----:B---3--:R-:W-:Y:S02]  /*13c0*/  FADD R14, RZ, R12 ;  /* 0x0000000cff0e7221 */ /* 0x008fe40000000000 */
[----:B--2---:R-:W-:-:S03]  /*13d0*/  IMAD.WIDE R12, R13, 0x4, R4 ;  /* 0x000000040d0c7825 */ /* 0x004fc600078e0204 */
[----:B------:R-:W-:Y:S01]  /*13e0*/  FMNMX R21, RZ, R14, !PT ;  /* 0x0000000eff157209 */ /* 0x000fe20007800000 */
[----:B------:R-:W-:-:S04]  /*13f0*/  IMAD.WIDE R14, R8, 0x4, R10 ;  /* 0x00000004080e7825 */ /* 0x000fc800078e020a */
[----:B------:R0:W-:Y:S04]  /*1400*/  STG.E desc[UR6][R12.64], R21 ;  /* 0x000000150c007986 */ /* 0x0001e8000c101906 */
[----:B------:R-:W2:Y:S01]  /*1410*/  LDG.E R16, desc[UR6][R14.64] ;  /* 0x000000060e107981 */ /* 0x000ea2000c1e1900 */
[----:B------:R-:W-:-:S04]  /*1420*/  IMAD.WIDE R10, R8, 0x4, R14 ;  /* 0x00000004080a7825 */ /* 0x000fc800078e020e */
[----:B--2---:R-:W-:Y:S01]  /*1430*/  FADD R18, RZ, R16 ;  /* 0x00000010ff127221 */ /* 0x004fe20000000000 */
[----:B------:R-:W-:-:S04]  /*1440*/  IMAD.WIDE R16, R8, 0x4, R12 ;  /* 0x0000000408107825 */ /* 0x000fc800078e020c */
[----:B------:R-:W-:-:S05]  /*1450*/  FMNMX R23, RZ, R18, !PT ;  /* 0x00000012ff177209 */ /* 0x000fca0007800000 */
[----:B------:R1:W-:Y:S04]  /*1460*/  STG.E desc[UR6][R16.64], R23 ;  /* 0x0000001710007986 */ /* 0x0003e8000c101906 */
[----:B------:R-:W2:Y:S01]  /*1470*/  LDG.E R18, desc[UR6][R10.64] ;  /* 0x000000060a127981 */ /* 0x000ea2000c1e1900 */
[----:B0-----:R-:W-:-:S04]  /*1480*/  IMAD.WIDE R12, R8, 0x4, R10 ;  /* 0x00000004080c7825 */ /* 0x001fc800078e020a */
[----:B--2---:R-:W-:Y:S01]  /*1490*/  FADD R20, RZ, R18 ;  /* 0x00000012ff147221 */ /* 0x004fe20000000000 */
[----:B------:R-:W-:-:S04]  /*14a0*/  IMAD.WIDE R18, R8, 0x4, R16 ;  /* 0x0000000408127825 */ /* 0x000fc800078e0210 */
[----:B------:R-:W-:-:S05]  /*14b0*/  FMNMX R25, RZ, R20, !PT ;  /* 0x00000014ff197209 */ /* 0x000fca0007800000 */
[----:B------:R0:W-:Y:S04]  /*14c0*/  STG.E desc[UR6][R18.64], R25 ;  /* 0x0000001912007986 */ /* 0x0001e8000c101906 */
[----:B------:R-:W2:Y:S01]  /*14d0*/  LDG.E R14, desc[UR6][R12.64] ;  /* 0x000000060c0e7981 */ /* 0x000ea2000c1e1900 */
[----:B-1----:R-:W-:-:S04]  /*14e0*/  IMAD.WIDE R16, R8, 0x4, R12 ;  /* 0x0000000408107825 */ /* 0x002fc800078e020c */
        /* <DEDUP_REMOVED lines=23> */
[----:B------:R-:W-:Y:S01]  /*1660*/  UIADD3 UR4, UPT, UPT, UR4, 0x8, URZ ;  /* 0x0000000804047890 */ /* 0x000fe2000fffe0ff */
[----:B------:R-:W-:-:S05]  /*1670*/  IMAD.WIDE R18, R8, 0x4, R16 ;  /* 0x0000000408127825 */ /* 0x000fca00078e0210 */
[----:B------:R-:W-:Y:S01]  /*1680*/  ISETP.NE.AND P1, PT, R7, UR4, PT ;  /* 0x0000000407007c0c */ /* 0x000fe2000bf25270 */
[----:B--2---:R-:W-:-:S05]  /*1690*/  FADD R20, RZ, R10 ;  /* 0x0000000aff147221 */ /* 0x004fca0000000000 */
[----:B------:R-:W-:-:S05]  /*16a0*/  FMNMX R23, RZ, R20, !PT ;  /* 0x00000014ff177209 */ /* 0x000fca0007800000 */
[----:B------:R3:W-:Y:S02]  /*16b0*/  STG.E desc[UR6][R18.64], R23 ;  /* 0x0000001712007986 */ /* 0x0007e4000c101906 */
[----:B------:R-:W-:Y:S05]  /*16c0*/  @P1 BRA `(.L_x_8) ;  /* 0xfffffffc002c1947 */ /* 0x000fea000383ffff */
.L_x_7:
[----:B------:R-:W-:Y:S05]  /*16d0*/  @!P0 EXIT ;  /* 0x000000000000894d */ /* 0x000fea0003800000 */
[----:B------:R-:W-:Y:S02]  /*16e0*/  ISETP.GE.U32.AND P0, PT, R9, 0x4, PT ;  /* 0x000000040900780c */ /* 0x000fe40003f06070 */
[----:B---3--:R-:W-:-:S04]  /*16f0*/  LOP3.LUT R16, R6, 0x3, RZ, 0xc0, !PT ;  /* 0x0000000306107812 */ /* 0x008fc800078ec0ff */
[----:B------:R-:W-:-:S07]  /*1700*/  ISETP.NE.AND P1, PT, R16, RZ, PT ;  /* 0x000000ff1000720c */ /* 0x000fce0003f25270 */
[----:B------:R-:W-:Y:S06]  /*1710*/  @!P0 BRA `(.L_x_9) ;  /* 0x0000000000788947 */ /* 0x000fec0003800000 */
[----:B------:R-:W0:Y:S08]  /*1720*/  LDC R2, c[0x0][0x3b0] ;  /* 0x0000ec00ff027b82 */ /* 0x000e300000000800 */
[----:B------:R-:W1:Y:S08]  /*1730*/  LDC.64 R4, c[0x0][0x390] ;  /* 0x0000e400ff047b82 */ /* 0x000e700000000a00 */
[----:B------:R-:W2:Y:S01]  /*1740*/  LDC.64 R8, c[0x0][0x398] ;  /* 0x0000e600ff087b82 */ /* 0x000ea20000000a00 */
[----:B0-----:R-:W-:-:S04]  /*1750*/  IMAD R3, R7, R2, RZ ;  /* 0x0000000207037224 */ /* 0x001fc800078e02ff */
[----:B-1----:R-:W-:-:S05]  /*1760*/  IMAD.WIDE R4, R3, 0x4, R4 ;  /* 0x0000000403047825 */ /* 0x002fca00078e0204 */
[----:B------:R-:W3:Y:S01]  /*1770*/  LDG.E R10, desc[UR6][R4.64] ;  /* 0x00000006040a7981 */ /* 0x000ee2000c1e1900 */
[----:B------:R-:W-:-:S05]  /*1780*/  IADD3 R3, PT, PT, R0, R3, RZ ;  /* 0x0000000300037210 */ /* 0x000fca0007ffe0ff */
[----:B--2---:R-:W-:-:S04]  /*1790*/  IMAD.WIDE R8, R3, 0x4, R8 ;  /* 0x0000000403087825 */ /* 0x004fc800078e0208 */
[----:B---3--:R-:W-:-:S05]  /*17a0*/  FADD R10, RZ, R10 ;  /* 0x0000000aff0a7221 */ /* 0x008fca0000000000 */
        /* <DEDUP_REMOVED lines=16> */
[----:B------:R-:W-:Y:S01]  /*18b0*/  IMAD.WIDE R2, R2, 0x4, R14 ;  /* 0x0000000402027825 */ /* 0x000fe200078e020e */
[----:B------:R-:W-:-:S03]  /*18c0*/  IADD3 R7, PT, PT, R7, 0x4, RZ ;  /* 0x0000000407077810 */ /* 0x000fc60007ffe0ff */
[----:B--2---:R-:W-:-:S05]  /*18d0*/  FADD R10, RZ, R8 ;  /* 0x00000008ff0a7221 */ /* 0x004fca0000000000 */
[----:B------:R-:W-:-:S05]  /*18e0*/  FMNMX R11, RZ, R10, !PT ;  /* 0x0000000aff0b7209 */ /* 0x000fca0007800000 */
[----:B------:R1:W-:Y:S02]  /*18f0*/  STG.E desc[UR6][R2.64], R11 ;  /* 0x0000000b02007986 */ /* 0x0003e4000c101906 */
.L_x_9:
[----:B------:R-:W-:Y:S05]  /*1900*/  @!P1 EXIT ;  /* 0x000000000000994d */ /* 0x000fea0003800000 */
[----:B------:R-:W-:Y:S02]  /*1910*/  ISETP.NE.AND P0, PT, R16, 0x1, PT ;  /* 0x000000011000780c */ /* 0x000fe40003f05270 */
[----:B------:R-:W-:-:S04]  /*1920*/  LOP3.LUT R6, R6, 0x1, RZ, 0xc0, !PT ;  /* 0x0000000106067812 */ /* 0x000fc800078ec0ff */
[----:B------:R-:W-:-:S07]  /*1930*/  ISETP.NE.U32.AND P1, PT, R6, 0x1, PT ;  /* 0x000000010600780c */ /* 0x000fce0003f25070 */
[----:B------:R-:W-:Y:S06]  /*1940*/  @!P0 BRA `(.L_x_10) ;  /* 0x0000000000488947 */ /* 0x000fec0003800000 */
[----:B-1----:R-:W0:Y:S08]  /*1950*/  LDC R11, c[0x0][0x3b0] ;  /* 0x0000ec00ff0b7b82 */ /* 0x002e300000000800 */
[----:B------:R-:W1:Y:S08]  /*1960*/  LDC.64 R2, c[0x0][0x390] ;  /* 0x0000e400ff027b82 */ /* 0x000e700000000a00 */
[----:B------:R-:W2:Y:S01]  /*1970*/  LDC.64 R4, c[0x0][0x398] ;  /* 0x0000e600ff047b82 */ /* 0x000ea20000000a00 */
[----:B0-----:R-:W-:-:S04]  /*1980*/  IMAD R9, R7, R11, RZ ;  /* 0x0000000b07097224 */ /* 0x001fc800078e02ff */
[----:B-1----:R-:W-:-:S05]  /*1990*/  IMAD.WIDE R2, R9, 0x4, R2 ;  /* 0x0000000409027825 */ /* 0x002fca00078e0202 */
[----:B------:R-:W3:Y:S01]  /*19a0*/  LDG.E R6, desc[UR6][R2.64] ;  /* 0x0000000602067981 */ /* 0x000ee2000c1e1900 */
[----:B------:R-:W-:-:S05]  /*19b0*/  IADD3 R9, PT, PT, R0, R9, RZ ;  /* 0x0000000900097210 */ /* 0x000fca0007ffe0ff */
[----:B--2---:R-:W-:-:S04]  /*19c0*/  IMAD.WIDE R4, R9, 0x4, R4 ;  /* 0x0000000409047825 */ /* 0x004fc800078e0204 */
[----:B------:R-:W-:-:S04]  /*19d0*/  IMAD.WIDE R8, R11, 0x4, R2 ;  /* 0x000000040b087825 */ /* 0x000fc800078e0202 */
[----:B---3--:R-:W-:-:S05]  /*19e0*/  FADD R6, RZ, R6 ;  /* 0x00000006ff067221 */ /* 0x008fca0000000000 */
        /* <DEDUP_REMOVED lines=8> */
.L_x_10:
[----:B------:R-:W-:Y:S05]  /*1a70*/  @P1 EXIT ;  /* 0x000000000000194d */ /* 0x000fea0003800000 */
[----:B01----:R-:W0:Y:S01]  /*1a80*/  LDC.64 R2, c[0x0][0x390] ;  /* 0x0000e400ff027b82 */ /* 0x003e220000000a00 */
[----:B------:R-:W1:Y:S07]  /*1a90*/  LDCU UR4, c[0x0][0x3b0] ;  /* 0x00007600ff0477ac */ /* 0x000e6e0008000800 */
[----:B------:R-:W2:Y:S01]  /*1aa0*/  LDC.64 R4, c[0x0][0x398] ;  /* 0x0000e600ff047b82 */ /* 0x000ea20000000a00 */
[----:B-1----:R-:W-:-:S04]  /*1ab0*/  IMAD R7, R7, UR4, RZ ;  /* 0x0000000407077c24 */ /* 0x002fc8000f8e02ff */
[----:B0-----:R-:W-:-:S06]  /*1ac0*/  IMAD.WIDE R2, R7, 0x4, R2 ;  /* 0x0000000407027825 */ /* 0x001fcc00078e0202 */
[----:B------:R-:W3:Y:S01]  /*1ad0*/  LDG.E R2, desc[UR6][R2.64] ;  /* 0x0000000602027981 */ /* 0x000ee2000c1e1900 */
[----:B------:R-:W-:-:S05]  /*1ae0*/  IADD3 R7, PT, PT, R0, R7, RZ ;  /* 0x0000000700077210 */ /* 0x000fca0007ffe0ff */
[----:B--2---:R-:W-:-:S04]  /*1af0*/  IMAD.WIDE R4, R7, 0x4, R4 ;  /* 0x0000000407047825 */ /* 0x004fc800078e0204 */
[----:B---3--:R-:W-:-:S05]  /*1b00*/  FADD R0, RZ, R2 ;  /* 0x00000002ff007221 */ /* 0x008fca0000000000 */
[----:B------:R-:W-:-:S05]  /*1b10*/  FMNMX R7, RZ, R0, !PT ;  /* 0x00000000ff077209 */ /* 0x000fca0007800000 */
[----:B------:R-:W-:Y:S01]  /*1b20*/  STG.E desc[UR6][R4.64], R7 ;  /* 0x0000000704007986 */ /* 0x000fe2000c101906 */
[----:B------:R-:W-:Y:S05]  /*1b30*/  EXIT ;  /* 0x000000000000794d */ /* 0x000fea0003800000 */
.L_x_11:
[----:B------:R-:W-:-:S00]  /*1b40*/  BRA `(.L_x_11) ;  /* 0xfffffffc00fc7947 */ /* 0x000fc0000383ffff */
[----:B------:R-:W-:-:S00]  /*1b50*/  NOP ;  /* 0x0000000000007918 */ /* 0x000fc00000000000 */
        /* <DEDUP_REMOVED lines=10> */
.L_x_12:


//--------------------- .nv.shared.reserved.0     --------------------------
	.section	.nv.shared.reserved.0,"aw",@nobits
	.weak		__nv_reservedSMEM_offset_0_alias
	.size		__nv_reservedSMEM_offset_0_alias, 0, 64
	.other		__nv_reservedSMEM_offset_0_alias,@"STO_CUDA_RESERVED_SHARED STV_DEFAULT"
__nv_reservedSMEM_offset_0_alias:
	.zero		0
	.zero		64


//--------------------- .nv.constant0._Z33low_rank_token_mixing_bf16_kernelPKfS0_S0_Pfiiiii --------------------------
	.section	.nv.constant0._Z33low_rank_token_mixing_bf16_kernelPKfS0_S0_Pfiiiii,"a",@progbits
	.sectionflags	@""
	.align	4
.nv.constant0._Z33low_rank_token_mixing_bf16_kernelPKfS0_S0_Pfiiiii:
	.zero		948


//--------------------- SYMBOLS --------------------------

	.type		.nv.reservedSmem.offset0,@object
	.size		.nv.reservedSmem.offset0,0x4
